//
// Generated by NVIDIA NVVM Compiler
//
// Compiler Build ID: CL-36424714
// Cuda compilation tools, release 13.0, V13.0.88
// Based on NVVM 20.0.0
//

.version 9.0
.target sm_100
.address_size 64

	// .globl	cube2equi
.global .align 4 .b8 __cudart_i2opi_f[24] = {65, 144, 67, 60, 153, 149, 98, 219, 192, 221, 52, 245, 209, 87, 39, 252, 41, 21, 68, 78, 110, 131, 249, 162};

.visible .entry cube2equi(
	.param .u64 .ptr .align 1 cube2equi_param_0,
	.param .u64 .ptr .align 1 cube2equi_param_1,
	.param .u64 .ptr .align 1 cube2equi_param_2,
	.param .u64 .ptr .align 1 cube2equi_param_3,
	.param .u64 .ptr .align 1 cube2equi_param_4,
	.param .u64 .ptr .align 1 cube2equi_param_5,
	.param .u64 .ptr .align 1 cube2equi_param_6,
	.param .u32 cube2equi_param_7,
	.param .u32 cube2equi_param_8,
	.param .u32 cube2equi_param_9
)
{
	.local .align 4 .b8 	__local_depot0[28];
	.reg .b64 	%SP;
	.reg .b64 	%SPL;
	.reg .pred 	%p<178>;
	.reg .b16 	%rs<26>;
	.reg .b32 	%r<690>;
	.reg .b32 	%f<706>;
	.reg .b64 	%rd<341>;
	.reg .b64 	%fd<99>;

	mov.u64 	%SPL, __local_depot0;
	ld.param.u64 	%rd122, [cube2equi_param_1];
	ld.param.u64 	%rd124, [cube2equi_param_3];
	ld.param.u64 	%rd125, [cube2equi_param_4];
	ld.param.u32 	%r223, [cube2equi_param_7];
	ld.param.u32 	%r221, [cube2equi_param_8];
	ld.param.u32 	%r222, [cube2equi_param_9];
	add.u64 	%rd1, %SPL, 0;
	mov.u32 	%r225, %ntid.x;
	mov.u32 	%r226, %ctaid.x;
	mov.u32 	%r227, %tid.x;
	mad.lo.s32 	%r1, %r225, %r226, %r227;
	mov.u32 	%r228, %ntid.y;
	mov.u32 	%r229, %ctaid.y;
	mov.u32 	%r230, %tid.y;
	mad.lo.s32 	%r231, %r228, %r229, %r230;
	setp.ge.s32 	%p1, %r1, %r221;
	setp.ge.s32 	%p2, %r231, %r223;
	or.pred  	%p3, %p1, %p2;
	@%p3 bra 	$L__BB0_162;
	cvt.rn.f32.u32 	%f123, %r231;
	shl.b32 	%r232, %r222, 1;
	cvt.rn.f32.s32 	%f124, %r232;
	div.rn.f32 	%f125, %f123, %f124;
	mov.f32 	%f126, 0f3F800000;
	sub.f32 	%f127, %f126, %f125;
	mul.f32 	%f1, %f127, 0f40490FDB;
	cvt.rn.f32.s32 	%f128, %r1;
	shl.b32 	%r233, %r222, 2;
	cvt.rn.f32.s32 	%f129, %r233;
	div.rn.f32 	%f130, %f128, %f129;
	add.f32 	%f131, %f130, %f130;
	mul.f32 	%f2, %f131, 0f40490FDB;
	mul.f32 	%f132, %f2, 0f3F22F983;
	cvt.rni.s32.f32 	%r633, %f132;
	cvt.rn.f32.s32 	%f133, %r633;
	fma.rn.f32 	%f134, %f133, 0fBFC90FDA, %f2;
	fma.rn.f32 	%f135, %f133, 0fB3A22168, %f134;
	fma.rn.f32 	%f688, %f133, 0fA7C234C5, %f135;
	abs.f32 	%f4, %f2;
	setp.ltu.f32 	%p4, %f4, 0f47CE4780;
	mov.u32 	%r625, %r633;
	mov.f32 	%f686, %f688;
	@%p4 bra 	$L__BB0_9;
	setp.neu.f32 	%p5, %f4, 0f7F800000;
	@%p5 bra 	$L__BB0_4;
	mov.f32 	%f138, 0f00000000;
	mul.rn.f32 	%f686, %f2, %f138;
	mov.b32 	%r625, 0;
	bra.uni 	$L__BB0_9;
$L__BB0_4:
	mov.b32 	%r4, %f2;
	mov.b64 	%rd292, 0;
	mov.b32 	%r622, 0;
	mov.u64 	%rd290, __cudart_i2opi_f;
	shl.b32 	%r236, %r4, 8;
	or.b32  	%r237, %r236, -2147483648;
	mov.u64 	%rd291, %rd1;
$L__BB0_5:
	.pragma "nounroll";
	ld.global.nc.u32 	%r235, [%rd290];
	mad.wide.u32 	%rd131, %r235, %r237, %rd292;
	shr.u64 	%rd292, %rd131, 32;
	st.local.u32 	[%rd291], %rd131;
	add.s32 	%r622, %r622, 1;
	add.s64 	%rd291, %rd291, 4;
	add.s64 	%rd290, %rd290, 4;
	setp.ne.s32 	%p6, %r622, 6;
	@%p6 bra 	$L__BB0_5;
	shr.u32 	%r238, %r4, 23;
	st.local.u32 	[%rd1+24], %rd292;
	and.b32  	%r7, %r238, 31;
	and.b32  	%r239, %r238, 224;
	add.s32 	%r240, %r239, -128;
	shr.u32 	%r241, %r240, 5;
	mul.wide.u32 	%rd132, %r241, 4;
	sub.s64 	%rd8, %rd1, %rd132;
	ld.local.u32 	%r623, [%rd8+24];
	ld.local.u32 	%r624, [%rd8+20];
	setp.eq.s32 	%p7, %r7, 0;
	@%p7 bra 	$L__BB0_8;
	shf.l.wrap.b32 	%r623, %r624, %r623, %r7;
	ld.local.u32 	%r242, [%rd8+16];
	shf.l.wrap.b32 	%r624, %r242, %r624, %r7;
$L__BB0_8:
	shr.u32 	%r243, %r623, 30;
	shf.l.wrap.b32 	%r244, %r624, %r623, 2;
	shl.b32 	%r245, %r624, 2;
	shr.u32 	%r246, %r244, 31;
	add.s32 	%r247, %r246, %r243;
	neg.s32 	%r248, %r247;
	setp.lt.s32 	%p8, %r4, 0;
	selp.b32 	%r625, %r248, %r247, %p8;
	xor.b32  	%r249, %r244, %r4;
	shr.s32 	%r250, %r244, 31;
	xor.b32  	%r251, %r250, %r244;
	xor.b32  	%r252, %r250, %r245;
	cvt.u64.u32 	%rd133, %r251;
	shl.b64 	%rd134, %rd133, 32;
	cvt.u64.u32 	%rd135, %r252;
	or.b64  	%rd136, %rd134, %rd135;
	cvt.rn.f64.s64 	%fd3, %rd136;
	mul.f64 	%fd4, %fd3, 0d3BF921FB54442D19;
	cvt.rn.f32.f64 	%f136, %fd4;
	neg.f32 	%f137, %f136;
	setp.lt.s32 	%p9, %r249, 0;
	selp.f32 	%f686, %f137, %f136, %p9;
$L__BB0_9:
	add.s32 	%r254, %r625, 1;
	mul.rn.f32 	%f139, %f686, %f686;
	and.b32  	%r255, %r625, 1;
	setp.eq.b32 	%p10, %r255, 1;
	selp.f32 	%f140, %f686, 0f3F800000, %p10;
	fma.rn.f32 	%f141, %f139, %f140, 0f00000000;
	fma.rn.f32 	%f142, %f139, 0f37CBAC00, 0fBAB607ED;
	selp.f32 	%f143, 0fB94D4153, %f142, %p10;
	selp.f32 	%f144, 0f3C0885E4, 0f3D2AAABB, %p10;
	fma.rn.f32 	%f145, %f143, %f139, %f144;
	selp.f32 	%f146, 0fBE2AAAA8, 0fBEFFFFFF, %p10;
	fma.rn.f32 	%f147, %f145, %f139, %f146;
	fma.rn.f32 	%f148, %f147, %f141, %f140;
	and.b32  	%r256, %r254, 2;
	setp.eq.s32 	%p11, %r256, 0;
	mov.f32 	%f149, 0f00000000;
	sub.f32 	%f150, %f149, %f148;
	selp.f32 	%f8, %f148, %f150, %p11;
	mul.f32 	%f151, %f1, 0f3F22F983;
	cvt.rni.s32.f32 	%r641, %f151;
	cvt.rn.f32.s32 	%f152, %r641;
	fma.rn.f32 	%f153, %f152, 0fBFC90FDA, %f1;
	fma.rn.f32 	%f154, %f152, 0fB3A22168, %f153;
	fma.rn.f32 	%f690, %f152, 0fA7C234C5, %f154;
	abs.f32 	%f10, %f1;
	setp.ltu.f32 	%p12, %f10, 0f47CE4780;
	mov.u32 	%r629, %r641;
	mov.f32 	%f687, %f690;
	@%p12 bra 	$L__BB0_17;
	setp.neu.f32 	%p13, %f10, 0f7F800000;
	@%p13 bra 	$L__BB0_12;
	mov.f32 	%f157, 0f00000000;
	mul.rn.f32 	%f687, %f1, %f157;
	mov.b32 	%r629, 0;
	bra.uni 	$L__BB0_17;
$L__BB0_12:
	mov.b32 	%r17, %f1;
	mov.b64 	%rd295, 0;
	mov.b32 	%r626, 0;
	mov.u64 	%rd293, __cudart_i2opi_f;
	shl.b32 	%r259, %r17, 8;
	or.b32  	%r260, %r259, -2147483648;
	mov.u64 	%rd294, %rd1;
$L__BB0_13:
	.pragma "nounroll";
	ld.global.nc.u32 	%r258, [%rd293];
	mad.wide.u32 	%rd139, %r258, %r260, %rd295;
	shr.u64 	%rd295, %rd139, 32;
	st.local.u32 	[%rd294], %rd139;
	add.s32 	%r626, %r626, 1;
	add.s64 	%rd294, %rd294, 4;
	add.s64 	%rd293, %rd293, 4;
	setp.ne.s32 	%p14, %r626, 6;
	@%p14 bra 	$L__BB0_13;
	shr.u32 	%r261, %r17, 23;
	st.local.u32 	[%rd1+24], %rd295;
	and.b32  	%r20, %r261, 31;
	and.b32  	%r262, %r261, 224;
	add.s32 	%r263, %r262, -128;
	shr.u32 	%r264, %r263, 5;
	mul.wide.u32 	%rd140, %r264, 4;
	sub.s64 	%rd15, %rd1, %rd140;
	ld.local.u32 	%r627, [%rd15+24];
	ld.local.u32 	%r628, [%rd15+20];
	setp.eq.s32 	%p15, %r20, 0;
	@%p15 bra 	$L__BB0_16;
	shf.l.wrap.b32 	%r627, %r628, %r627, %r20;
	ld.local.u32 	%r265, [%rd15+16];
	shf.l.wrap.b32 	%r628, %r265, %r628, %r20;
$L__BB0_16:
	shr.u32 	%r266, %r627, 30;
	shf.l.wrap.b32 	%r267, %r628, %r627, 2;
	shl.b32 	%r268, %r628, 2;
	shr.u32 	%r269, %r267, 31;
	add.s32 	%r270, %r269, %r266;
	neg.s32 	%r271, %r270;
	setp.lt.s32 	%p16, %r17, 0;
	selp.b32 	%r629, %r271, %r270, %p16;
	xor.b32  	%r272, %r267, %r17;
	shr.s32 	%r273, %r267, 31;
	xor.b32  	%r274, %r273, %r267;
	xor.b32  	%r275, %r273, %r268;
	cvt.u64.u32 	%rd141, %r274;
	shl.b64 	%rd142, %rd141, 32;
	cvt.u64.u32 	%rd143, %r275;
	or.b64  	%rd144, %rd142, %rd143;
	cvt.rn.f64.s64 	%fd5, %rd144;
	mul.f64 	%fd6, %fd5, 0d3BF921FB54442D19;
	cvt.rn.f32.f64 	%f155, %fd6;
	neg.f32 	%f156, %f155;
	setp.lt.s32 	%p17, %r272, 0;
	selp.f32 	%f687, %f156, %f155, %p17;
$L__BB0_17:
	setp.ltu.f32 	%p18, %f4, 0f47CE4780;
	mul.rn.f32 	%f158, %f687, %f687;
	and.b32  	%r277, %r629, 1;
	setp.eq.b32 	%p19, %r277, 1;
	selp.f32 	%f159, 0f3F800000, %f687, %p19;
	fma.rn.f32 	%f160, %f158, %f159, 0f00000000;
	fma.rn.f32 	%f161, %f158, 0f37CBAC00, 0fBAB607ED;
	selp.f32 	%f162, %f161, 0fB94D4153, %p19;
	selp.f32 	%f163, 0f3D2AAABB, 0f3C0885E4, %p19;
	fma.rn.f32 	%f164, %f162, %f158, %f163;
	selp.f32 	%f165, 0fBEFFFFFF, 0fBE2AAAA8, %p19;
	fma.rn.f32 	%f166, %f164, %f158, %f165;
	fma.rn.f32 	%f167, %f166, %f160, %f159;
	and.b32  	%r278, %r629, 2;
	setp.eq.s32 	%p20, %r278, 0;
	mov.f32 	%f168, 0f00000000;
	sub.f32 	%f169, %f168, %f167;
	selp.f32 	%f170, %f167, %f169, %p20;
	mul.f32 	%f14, %f8, %f170;
	@%p18 bra 	$L__BB0_25;
	setp.neu.f32 	%p21, %f4, 0f7F800000;
	@%p21 bra 	$L__BB0_20;
	mov.f32 	%f173, 0f00000000;
	mul.rn.f32 	%f688, %f2, %f173;
	mov.b32 	%r633, 0;
	bra.uni 	$L__BB0_25;
$L__BB0_20:
	mov.b32 	%r29, %f2;
	mov.b64 	%rd298, 0;
	mov.b32 	%r630, 0;
	mov.u64 	%rd296, __cudart_i2opi_f;
	shl.b32 	%r281, %r29, 8;
	or.b32  	%r282, %r281, -2147483648;
	mov.u64 	%rd297, %rd1;
$L__BB0_21:
	.pragma "nounroll";
	ld.global.nc.u32 	%r280, [%rd296];
	mad.wide.u32 	%rd147, %r280, %r282, %rd298;
	shr.u64 	%rd298, %rd147, 32;
	st.local.u32 	[%rd297], %rd147;
	add.s32 	%r630, %r630, 1;
	add.s64 	%rd297, %rd297, 4;
	add.s64 	%rd296, %rd296, 4;
	setp.ne.s32 	%p22, %r630, 6;
	@%p22 bra 	$L__BB0_21;
	shr.u32 	%r283, %r29, 23;
	st.local.u32 	[%rd1+24], %rd298;
	and.b32  	%r32, %r283, 31;
	and.b32  	%r284, %r283, 224;
	add.s32 	%r285, %r284, -128;
	shr.u32 	%r286, %r285, 5;
	mul.wide.u32 	%rd148, %r286, 4;
	sub.s64 	%rd22, %rd1, %rd148;
	ld.local.u32 	%r631, [%rd22+24];
	ld.local.u32 	%r632, [%rd22+20];
	setp.eq.s32 	%p23, %r32, 0;
	@%p23 bra 	$L__BB0_24;
	shf.l.wrap.b32 	%r631, %r632, %r631, %r32;
	ld.local.u32 	%r287, [%rd22+16];
	shf.l.wrap.b32 	%r632, %r287, %r632, %r32;
$L__BB0_24:
	shr.u32 	%r288, %r631, 30;
	shf.l.wrap.b32 	%r289, %r632, %r631, 2;
	shl.b32 	%r290, %r632, 2;
	shr.u32 	%r291, %r289, 31;
	add.s32 	%r292, %r291, %r288;
	neg.s32 	%r293, %r292;
	setp.lt.s32 	%p24, %r29, 0;
	selp.b32 	%r633, %r293, %r292, %p24;
	xor.b32  	%r294, %r289, %r29;
	shr.s32 	%r295, %r289, 31;
	xor.b32  	%r296, %r295, %r289;
	xor.b32  	%r297, %r295, %r290;
	cvt.u64.u32 	%rd149, %r296;
	shl.b64 	%rd150, %rd149, 32;
	cvt.u64.u32 	%rd151, %r297;
	or.b64  	%rd152, %rd150, %rd151;
	cvt.rn.f64.s64 	%fd7, %rd152;
	mul.f64 	%fd8, %fd7, 0d3BF921FB54442D19;
	cvt.rn.f32.f64 	%f171, %fd8;
	neg.f32 	%f172, %f171;
	setp.lt.s32 	%p25, %r294, 0;
	selp.f32 	%f688, %f172, %f171, %p25;
$L__BB0_25:
	setp.ltu.f32 	%p26, %f10, 0f47CE4780;
	mul.rn.f32 	%f174, %f688, %f688;
	and.b32  	%r299, %r633, 1;
	setp.eq.b32 	%p27, %r299, 1;
	selp.f32 	%f175, 0f3F800000, %f688, %p27;
	fma.rn.f32 	%f176, %f174, %f175, 0f00000000;
	fma.rn.f32 	%f177, %f174, 0f37CBAC00, 0fBAB607ED;
	selp.f32 	%f178, %f177, 0fB94D4153, %p27;
	selp.f32 	%f179, 0f3D2AAABB, 0f3C0885E4, %p27;
	fma.rn.f32 	%f180, %f178, %f174, %f179;
	selp.f32 	%f181, 0fBEFFFFFF, 0fBE2AAAA8, %p27;
	fma.rn.f32 	%f182, %f180, %f174, %f181;
	fma.rn.f32 	%f183, %f182, %f176, %f175;
	and.b32  	%r300, %r633, 2;
	setp.eq.s32 	%p28, %r300, 0;
	mov.f32 	%f184, 0f00000000;
	sub.f32 	%f185, %f184, %f183;
	selp.f32 	%f18, %f183, %f185, %p28;
	mov.u32 	%r637, %r641;
	mov.f32 	%f689, %f690;
	@%p26 bra 	$L__BB0_33;
	setp.neu.f32 	%p29, %f10, 0f7F800000;
	@%p29 bra 	$L__BB0_28;
	mov.f32 	%f188, 0f00000000;
	mul.rn.f32 	%f689, %f1, %f188;
	mov.b32 	%r637, 0;
	bra.uni 	$L__BB0_33;
$L__BB0_28:
	mov.b32 	%r41, %f1;
	mov.b64 	%rd301, 0;
	mov.b32 	%r634, 0;
	mov.u64 	%rd299, __cudart_i2opi_f;
	shl.b32 	%r303, %r41, 8;
	or.b32  	%r304, %r303, -2147483648;
	mov.u64 	%rd300, %rd1;
$L__BB0_29:
	.pragma "nounroll";
	ld.global.nc.u32 	%r302, [%rd299];
	mad.wide.u32 	%rd155, %r302, %r304, %rd301;
	shr.u64 	%rd301, %rd155, 32;
	st.local.u32 	[%rd300], %rd155;
	add.s32 	%r634, %r634, 1;
	add.s64 	%rd300, %rd300, 4;
	add.s64 	%rd299, %rd299, 4;
	setp.ne.s32 	%p30, %r634, 6;
	@%p30 bra 	$L__BB0_29;
	shr.u32 	%r305, %r41, 23;
	st.local.u32 	[%rd1+24], %rd301;
	and.b32  	%r44, %r305, 31;
	and.b32  	%r306, %r305, 224;
	add.s32 	%r307, %r306, -128;
	shr.u32 	%r308, %r307, 5;
	mul.wide.u32 	%rd156, %r308, 4;
	sub.s64 	%rd29, %rd1, %rd156;
	ld.local.u32 	%r635, [%rd29+24];
	ld.local.u32 	%r636, [%rd29+20];
	setp.eq.s32 	%p31, %r44, 0;
	@%p31 bra 	$L__BB0_32;
	shf.l.wrap.b32 	%r635, %r636, %r635, %r44;
	ld.local.u32 	%r309, [%rd29+16];
	shf.l.wrap.b32 	%r636, %r309, %r636, %r44;
$L__BB0_32:
	shr.u32 	%r310, %r635, 30;
	shf.l.wrap.b32 	%r311, %r636, %r635, 2;
	shl.b32 	%r312, %r636, 2;
	shr.u32 	%r313, %r311, 31;
	add.s32 	%r314, %r313, %r310;
	neg.s32 	%r315, %r314;
	setp.lt.s32 	%p32, %r41, 0;
	selp.b32 	%r637, %r315, %r314, %p32;
	xor.b32  	%r316, %r311, %r41;
	shr.s32 	%r317, %r311, 31;
	xor.b32  	%r318, %r317, %r311;
	xor.b32  	%r319, %r317, %r312;
	cvt.u64.u32 	%rd157, %r318;
	shl.b64 	%rd158, %rd157, 32;
	cvt.u64.u32 	%rd159, %r319;
	or.b64  	%rd160, %rd158, %rd159;
	cvt.rn.f64.s64 	%fd9, %rd160;
	mul.f64 	%fd10, %fd9, 0d3BF921FB54442D19;
	cvt.rn.f32.f64 	%f186, %fd10;
	neg.f32 	%f187, %f186;
	setp.lt.s32 	%p33, %r316, 0;
	selp.f32 	%f689, %f187, %f186, %p33;
$L__BB0_33:
	setp.ltu.f32 	%p34, %f10, 0f47CE4780;
	mul.rn.f32 	%f189, %f689, %f689;
	and.b32  	%r321, %r637, 1;
	setp.eq.b32 	%p35, %r321, 1;
	selp.f32 	%f190, 0f3F800000, %f689, %p35;
	fma.rn.f32 	%f191, %f189, %f190, 0f00000000;
	fma.rn.f32 	%f192, %f189, 0f37CBAC00, 0fBAB607ED;
	selp.f32 	%f193, %f192, 0fB94D4153, %p35;
	selp.f32 	%f194, 0f3D2AAABB, 0f3C0885E4, %p35;
	fma.rn.f32 	%f195, %f193, %f189, %f194;
	selp.f32 	%f196, 0fBEFFFFFF, 0fBE2AAAA8, %p35;
	fma.rn.f32 	%f197, %f195, %f189, %f196;
	fma.rn.f32 	%f198, %f197, %f191, %f190;
	and.b32  	%r322, %r637, 2;
	setp.eq.s32 	%p36, %r322, 0;
	mov.f32 	%f199, 0f00000000;
	sub.f32 	%f200, %f199, %f198;
	selp.f32 	%f201, %f198, %f200, %p36;
	mul.f32 	%f22, %f18, %f201;
	@%p34 bra 	$L__BB0_41;
	setp.neu.f32 	%p37, %f10, 0f7F800000;
	@%p37 bra 	$L__BB0_36;
	mov.f32 	%f204, 0f00000000;
	mul.rn.f32 	%f690, %f1, %f204;
	mov.b32 	%r641, 0;
	bra.uni 	$L__BB0_41;
$L__BB0_36:
	mov.b32 	%r53, %f1;
	mov.b64 	%rd304, 0;
	mov.b32 	%r638, 0;
	mov.u64 	%rd302, __cudart_i2opi_f;
	shl.b32 	%r325, %r53, 8;
	or.b32  	%r326, %r325, -2147483648;
	mov.u64 	%rd303, %rd1;
$L__BB0_37:
	.pragma "nounroll";
	ld.global.nc.u32 	%r324, [%rd302];
	mad.wide.u32 	%rd163, %r324, %r326, %rd304;
	shr.u64 	%rd304, %rd163, 32;
	st.local.u32 	[%rd303], %rd163;
	add.s32 	%r638, %r638, 1;
	add.s64 	%rd303, %rd303, 4;
	add.s64 	%rd302, %rd302, 4;
	setp.ne.s32 	%p38, %r638, 6;
	@%p38 bra 	$L__BB0_37;
	shr.u32 	%r327, %r53, 23;
	st.local.u32 	[%rd1+24], %rd304;
	and.b32  	%r56, %r327, 31;
	and.b32  	%r328, %r327, 224;
	add.s32 	%r329, %r328, -128;
	shr.u32 	%r330, %r329, 5;
	mul.wide.u32 	%rd164, %r330, 4;
	sub.s64 	%rd36, %rd1, %rd164;
	ld.local.u32 	%r639, [%rd36+24];
	ld.local.u32 	%r640, [%rd36+20];
	setp.eq.s32 	%p39, %r56, 0;
	@%p39 bra 	$L__BB0_40;
	shf.l.wrap.b32 	%r639, %r640, %r639, %r56;
	ld.local.u32 	%r331, [%rd36+16];
	shf.l.wrap.b32 	%r640, %r331, %r640, %r56;
$L__BB0_40:
	shr.u32 	%r332, %r639, 30;
	shf.l.wrap.b32 	%r333, %r640, %r639, 2;
	shl.b32 	%r334, %r640, 2;
	shr.u32 	%r335, %r333, 31;
	add.s32 	%r336, %r335, %r332;
	neg.s32 	%r337, %r336;
	setp.lt.s32 	%p40, %r53, 0;
	selp.b32 	%r641, %r337, %r336, %p40;
	xor.b32  	%r338, %r333, %r53;
	shr.s32 	%r339, %r333, 31;
	xor.b32  	%r340, %r339, %r333;
	xor.b32  	%r341, %r339, %r334;
	cvt.u64.u32 	%rd165, %r340;
	shl.b64 	%rd166, %rd165, 32;
	cvt.u64.u32 	%rd167, %r341;
	or.b64  	%rd168, %rd166, %rd167;
	cvt.rn.f64.s64 	%fd11, %rd168;
	mul.f64 	%fd12, %fd11, 0d3BF921FB54442D19;
	cvt.rn.f32.f64 	%f202, %fd12;
	neg.f32 	%f203, %f202;
	setp.lt.s32 	%p41, %r338, 0;
	selp.f32 	%f690, %f203, %f202, %p41;
$L__BB0_41:
	add.s32 	%r343, %r641, 1;
	mul.rn.f32 	%f205, %f690, %f690;
	and.b32  	%r344, %r641, 1;
	setp.eq.b32 	%p42, %r344, 1;
	selp.f32 	%f206, %f690, 0f3F800000, %p42;
	fma.rn.f32 	%f207, %f205, %f206, 0f00000000;
	fma.rn.f32 	%f208, %f205, 0f37CBAC00, 0fBAB607ED;
	selp.f32 	%f209, 0fB94D4153, %f208, %p42;
	selp.f32 	%f210, 0f3C0885E4, 0f3D2AAABB, %p42;
	fma.rn.f32 	%f211, %f209, %f205, %f210;
	selp.f32 	%f212, 0fBE2AAAA8, 0fBEFFFFFF, %p42;
	fma.rn.f32 	%f213, %f211, %f205, %f212;
	fma.rn.f32 	%f214, %f213, %f207, %f206;
	and.b32  	%r345, %r343, 2;
	setp.eq.s32 	%p43, %r345, 0;
	mov.f32 	%f215, 0f00000000;
	sub.f32 	%f216, %f215, %f214;
	selp.f32 	%f26, %f214, %f216, %p43;
	abs.f32 	%f217, %f14;
	abs.f32 	%f218, %f22;
	max.f32 	%f219, %f217, %f218;
	abs.f32 	%f220, %f26;
	max.f32 	%f221, %f219, %f220;
	div.rn.f32 	%f27, %f14, %f221;
	div.rn.f32 	%f28, %f22, %f221;
	div.rn.f32 	%f29, %f26, %f221;
	setp.neu.f32 	%p44, %f28, 0fBF800000;
	@%p44 bra 	$L__BB0_59;
	div.rn.f32 	%f607, %f14, %f22;
	abs.f32 	%f608, %f607;
	setp.gt.f32 	%p150, %f608, 0f3F800000;
	rcp.approx.ftz.f32 	%f609, %f608;
	selp.f32 	%f610, %f609, %f608, %p150;
	mul.f32 	%f611, %f610, %f610;
	fma.rn.f32 	%f612, %f611, 0f3B2090AA, 0fBC6BE14F;
	fma.rn.f32 	%f613, %f612, %f611, 0f3D23397E;
	fma.rn.f32 	%f614, %f613, %f611, 0fBD948A7A;
	fma.rn.f32 	%f615, %f614, %f611, 0f3DD76B21;
	fma.rn.f32 	%f616, %f615, %f611, 0fBE111E88;
	fma.rn.f32 	%f617, %f616, %f611, 0f3E4CAF60;
	fma.rn.f32 	%f618, %f617, %f611, 0fBEAAAA27;
	mul.f32 	%f619, %f611, %f618;
	fma.rn.f32 	%f620, %f619, %f610, %f610;
	neg.f32 	%f621, %f620;
	fma.rn.f32 	%f622, 0f3F6EE581, 0f3FD774EB, %f621;
	selp.f32 	%f623, %f622, %f620, %p150;
	setp.num.f32 	%p151, %f608, %f608;
	copysign.f32 	%f624, %f607, %f623;
	selp.f32 	%f30, %f624, %f623, %p151;
	mul.f32 	%f625, %f30, 0f3F22F983;
	cvt.rni.s32.f32 	%r645, %f625;
	cvt.rn.f32.s32 	%f626, %r645;
	fma.rn.f32 	%f627, %f626, 0fBFC90FDA, %f30;
	fma.rn.f32 	%f628, %f626, 0fB3A22168, %f627;
	fma.rn.f32 	%f691, %f626, 0fA7C234C5, %f628;
	abs.f32 	%f32, %f30;
	setp.ltu.f32 	%p152, %f32, 0f47CE4780;
	@%p152 bra 	$L__BB0_50;
	setp.neu.f32 	%p153, %f32, 0f7F800000;
	@%p153 bra 	$L__BB0_45;
	mov.f32 	%f631, 0f00000000;
	mul.rn.f32 	%f691, %f30, %f631;
	mov.b32 	%r645, 0;
	bra.uni 	$L__BB0_50;
$L__BB0_45:
	mov.b32 	%r66, %f30;
	mov.b64 	%rd307, 0;
	mov.b32 	%r642, 0;
	mov.u64 	%rd305, __cudart_i2opi_f;
	shl.b32 	%r562, %r66, 8;
	or.b32  	%r563, %r562, -2147483648;
	mov.u64 	%rd306, %rd1;
$L__BB0_46:
	.pragma "nounroll";
	ld.global.nc.u32 	%r561, [%rd305];
	mad.wide.u32 	%rd251, %r561, %r563, %rd307;
	shr.u64 	%rd307, %rd251, 32;
	st.local.u32 	[%rd306], %rd251;
	add.s32 	%r642, %r642, 1;
	add.s64 	%rd306, %rd306, 4;
	add.s64 	%rd305, %rd305, 4;
	setp.ne.s32 	%p154, %r642, 6;
	@%p154 bra 	$L__BB0_46;
	shr.u32 	%r564, %r66, 23;
	st.local.u32 	[%rd1+24], %rd307;
	and.b32  	%r69, %r564, 31;
	and.b32  	%r565, %r564, 224;
	add.s32 	%r566, %r565, -128;
	shr.u32 	%r567, %r566, 5;
	mul.wide.u32 	%rd252, %r567, 4;
	sub.s64 	%rd43, %rd1, %rd252;
	ld.local.u32 	%r643, [%rd43+24];
	ld.local.u32 	%r644, [%rd43+20];
	setp.eq.s32 	%p155, %r69, 0;
	@%p155 bra 	$L__BB0_49;
	shf.l.wrap.b32 	%r643, %r644, %r643, %r69;
	ld.local.u32 	%r568, [%rd43+16];
	shf.l.wrap.b32 	%r644, %r568, %r644, %r69;
$L__BB0_49:
	shr.u32 	%r569, %r643, 30;
	shf.l.wrap.b32 	%r570, %r644, %r643, 2;
	shl.b32 	%r571, %r644, 2;
	shr.u32 	%r572, %r570, 31;
	add.s32 	%r573, %r572, %r569;
	neg.s32 	%r574, %r573;
	setp.lt.s32 	%p156, %r66, 0;
	selp.b32 	%r645, %r574, %r573, %p156;
	xor.b32  	%r575, %r570, %r66;
	shr.s32 	%r576, %r570, 31;
	xor.b32  	%r577, %r576, %r570;
	xor.b32  	%r578, %r576, %r571;
	cvt.u64.u32 	%rd253, %r577;
	shl.b64 	%rd254, %rd253, 32;
	cvt.u64.u32 	%rd255, %r578;
	or.b64  	%rd256, %rd254, %rd255;
	cvt.rn.f64.s64 	%fd84, %rd256;
	mul.f64 	%fd85, %fd84, 0d3BF921FB54442D19;
	cvt.rn.f32.f64 	%f629, %fd85;
	neg.f32 	%f630, %f629;
	setp.lt.s32 	%p157, %r575, 0;
	selp.f32 	%f691, %f630, %f629, %p157;
$L__BB0_50:
	mul.f32 	%f632, %f691, %f691;
	fma.rn.f32 	%f633, %f632, 0f3C190000, 0f3B560000;
	fma.rn.f32 	%f634, %f633, %f632, 0f3CC70000;
	fma.rn.f32 	%f635, %f634, %f632, 0f3D5B0000;
	fma.rn.f32 	%f636, %f635, %f632, 0f3E089438;
	fma.rn.f32 	%f637, %f636, %f632, 0f3EAAAA88;
	mul.rn.f32 	%f638, %f632, %f691;
	fma.rn.f32 	%f639, %f637, %f638, %f691;
	abs.f32 	%f640, %f691;
	setp.eq.f32 	%p158, %f640, 0f3A00B43C;
	selp.f32 	%f641, %f691, %f639, %p158;
	and.b32  	%r580, %r645, 1;
	setp.eq.b32 	%p159, %r580, 1;
	neg.f32 	%f642, %f641;
	rcp.approx.ftz.f32 	%f643, %f642;
	selp.f32 	%f644, %f643, %f641, %p159;
	cvt.f64.f32 	%fd86, %f644;
	mov.f64 	%fd87, 0d3FF0000000000000;
	sub.f64 	%fd88, %fd87, %fd86;
	mul.f64 	%fd1, %fd88, 0d3FE0000000000000;
	div.rn.f32 	%f645, %f26, %f22;
	abs.f32 	%f646, %f645;
	setp.gt.f32 	%p160, %f646, 0f3F800000;
	rcp.approx.ftz.f32 	%f647, %f646;
	selp.f32 	%f648, %f647, %f646, %p160;
	mul.f32 	%f649, %f648, %f648;
	fma.rn.f32 	%f650, %f649, 0f3B2090AA, 0fBC6BE14F;
	fma.rn.f32 	%f651, %f650, %f649, 0f3D23397E;
	fma.rn.f32 	%f652, %f651, %f649, 0fBD948A7A;
	fma.rn.f32 	%f653, %f652, %f649, 0f3DD76B21;
	fma.rn.f32 	%f654, %f653, %f649, 0fBE111E88;
	fma.rn.f32 	%f655, %f654, %f649, 0f3E4CAF60;
	fma.rn.f32 	%f656, %f655, %f649, 0fBEAAAA27;
	mul.f32 	%f657, %f649, %f656;
	fma.rn.f32 	%f658, %f657, %f648, %f648;
	neg.f32 	%f659, %f658;
	fma.rn.f32 	%f660, 0f3F6EE581, 0f3FD774EB, %f659;
	selp.f32 	%f661, %f660, %f658, %p160;
	setp.num.f32 	%p161, %f646, %f646;
	copysign.f32 	%f662, %f645, %f661;
	selp.f32 	%f36, %f662, %f661, %p161;
	mul.f32 	%f663, %f36, 0f3F22F983;
	cvt.rni.s32.f32 	%r649, %f663;
	cvt.rn.f32.s32 	%f664, %r649;
	fma.rn.f32 	%f665, %f664, 0fBFC90FDA, %f36;
	fma.rn.f32 	%f666, %f664, 0fB3A22168, %f665;
	fma.rn.f32 	%f692, %f664, 0fA7C234C5, %f666;
	abs.f32 	%f38, %f36;
	setp.ltu.f32 	%p162, %f38, 0f47CE4780;
	@%p162 bra 	$L__BB0_58;
	setp.neu.f32 	%p163, %f38, 0f7F800000;
	@%p163 bra 	$L__BB0_53;
	mov.f32 	%f669, 0f00000000;
	mul.rn.f32 	%f692, %f36, %f669;
	mov.b32 	%r649, 0;
	bra.uni 	$L__BB0_58;
$L__BB0_53:
	mov.b32 	%r79, %f36;
	mov.b64 	%rd310, 0;
	mov.b32 	%r646, 0;
	mov.u64 	%rd308, __cudart_i2opi_f;
	shl.b32 	%r583, %r79, 8;
	or.b32  	%r584, %r583, -2147483648;
	mov.u64 	%rd309, %rd1;
$L__BB0_54:
	.pragma "nounroll";
	ld.global.nc.u32 	%r582, [%rd308];
	mad.wide.u32 	%rd259, %r582, %r584, %rd310;
	shr.u64 	%rd310, %rd259, 32;
	st.local.u32 	[%rd309], %rd259;
	add.s32 	%r646, %r646, 1;
	add.s64 	%rd309, %rd309, 4;
	add.s64 	%rd308, %rd308, 4;
	setp.ne.s32 	%p164, %r646, 6;
	@%p164 bra 	$L__BB0_54;
	shr.u32 	%r585, %r79, 23;
	st.local.u32 	[%rd1+24], %rd310;
	and.b32  	%r82, %r585, 31;
	and.b32  	%r586, %r585, 224;
	add.s32 	%r587, %r586, -128;
	shr.u32 	%r588, %r587, 5;
	mul.wide.u32 	%rd260, %r588, 4;
	sub.s64 	%rd50, %rd1, %rd260;
	ld.local.u32 	%r647, [%rd50+24];
	ld.local.u32 	%r648, [%rd50+20];
	setp.eq.s32 	%p165, %r82, 0;
	@%p165 bra 	$L__BB0_57;
	shf.l.wrap.b32 	%r647, %r648, %r647, %r82;
	ld.local.u32 	%r589, [%rd50+16];
	shf.l.wrap.b32 	%r648, %r589, %r648, %r82;
$L__BB0_57:
	shr.u32 	%r590, %r647, 30;
	shf.l.wrap.b32 	%r591, %r648, %r647, 2;
	shl.b32 	%r592, %r648, 2;
	shr.u32 	%r593, %r591, 31;
	add.s32 	%r594, %r593, %r590;
	neg.s32 	%r595, %r594;
	setp.lt.s32 	%p166, %r79, 0;
	selp.b32 	%r649, %r595, %r594, %p166;
	xor.b32  	%r596, %r591, %r79;
	shr.s32 	%r597, %r591, 31;
	xor.b32  	%r598, %r597, %r591;
	xor.b32  	%r599, %r597, %r592;
	cvt.u64.u32 	%rd261, %r598;
	shl.b64 	%rd262, %rd261, 32;
	cvt.u64.u32 	%rd263, %r599;
	or.b64  	%rd264, %rd262, %rd263;
	cvt.rn.f64.s64 	%fd89, %rd264;
	mul.f64 	%fd90, %fd89, 0d3BF921FB54442D19;
	cvt.rn.f32.f64 	%f667, %fd90;
	neg.f32 	%f668, %f667;
	setp.lt.s32 	%p167, %r596, 0;
	selp.f32 	%f692, %f668, %f667, %p167;
$L__BB0_58:
	cvt.rn.f64.s32 	%fd91, %r222;
	mul.f32 	%f671, %f692, %f692;
	fma.rn.f32 	%f672, %f671, 0f3C190000, 0f3B560000;
	fma.rn.f32 	%f673, %f672, %f671, 0f3CC70000;
	fma.rn.f32 	%f674, %f673, %f671, 0f3D5B0000;
	fma.rn.f32 	%f675, %f674, %f671, 0f3E089438;
	fma.rn.f32 	%f676, %f675, %f671, 0f3EAAAA88;
	mul.rn.f32 	%f677, %f671, %f692;
	fma.rn.f32 	%f678, %f676, %f677, %f692;
	abs.f32 	%f679, %f692;
	setp.eq.f32 	%p168, %f679, 0f3A00B43C;
	selp.f32 	%f680, %f692, %f678, %p168;
	and.b32  	%r601, %r649, 1;
	setp.eq.b32 	%p169, %r601, 1;
	neg.f32 	%f681, %f680;
	rcp.approx.ftz.f32 	%f682, %f681;
	selp.f32 	%f683, %f682, %f680, %p169;
	cvt.f64.f32 	%fd92, %f683;
	mov.f64 	%fd93, 0d3FF0000000000000;
	sub.f64 	%fd94, %fd93, %fd92;
	mul.f64 	%fd95, %fd94, 0d3FE0000000000000;
	add.f64 	%fd96, %fd91, 0dBFF0000000000000;
	mul.f64 	%fd97, %fd96, %fd95;
	cvt.rn.f32.f64 	%f704, %fd97;
	mul.f64 	%fd98, %fd1, %fd91;
	cvt.rn.f32.f64 	%f703, %fd98;
	mov.f32 	%f705, 0f3F800000;
	bra.uni 	$L__BB0_149;
$L__BB0_59:
	setp.neu.f32 	%p45, %f27, 0f3F800000;
	@%p45 bra 	$L__BB0_77;
	div.rn.f32 	%f530, %f22, %f14;
	abs.f32 	%f531, %f530;
	setp.gt.f32 	%p130, %f531, 0f3F800000;
	rcp.approx.ftz.f32 	%f532, %f531;
	selp.f32 	%f533, %f532, %f531, %p130;
	mul.f32 	%f534, %f533, %f533;
	fma.rn.f32 	%f535, %f534, 0f3B2090AA, 0fBC6BE14F;
	fma.rn.f32 	%f536, %f535, %f534, 0f3D23397E;
	fma.rn.f32 	%f537, %f536, %f534, 0fBD948A7A;
	fma.rn.f32 	%f538, %f537, %f534, 0f3DD76B21;
	fma.rn.f32 	%f539, %f538, %f534, 0fBE111E88;
	fma.rn.f32 	%f540, %f539, %f534, 0f3E4CAF60;
	fma.rn.f32 	%f541, %f540, %f534, 0fBEAAAA27;
	mul.f32 	%f542, %f534, %f541;
	fma.rn.f32 	%f543, %f542, %f533, %f533;
	neg.f32 	%f544, %f543;
	fma.rn.f32 	%f545, 0f3F6EE581, 0f3FD774EB, %f544;
	selp.f32 	%f546, %f545, %f543, %p130;
	setp.num.f32 	%p131, %f531, %f531;
	copysign.f32 	%f547, %f530, %f546;
	selp.f32 	%f44, %f547, %f546, %p131;
	mul.f32 	%f548, %f44, 0f3F22F983;
	cvt.rni.s32.f32 	%r653, %f548;
	cvt.rn.f32.s32 	%f549, %r653;
	fma.rn.f32 	%f550, %f549, 0fBFC90FDA, %f44;
	fma.rn.f32 	%f551, %f549, 0fB3A22168, %f550;
	fma.rn.f32 	%f693, %f549, 0fA7C234C5, %f551;
	abs.f32 	%f46, %f44;
	setp.ltu.f32 	%p132, %f46, 0f47CE4780;
	@%p132 bra 	$L__BB0_68;
	setp.neu.f32 	%p133, %f46, 0f7F800000;
	@%p133 bra 	$L__BB0_63;
	mov.f32 	%f554, 0f00000000;
	mul.rn.f32 	%f693, %f44, %f554;
	mov.b32 	%r653, 0;
	bra.uni 	$L__BB0_68;
$L__BB0_63:
	mov.b32 	%r92, %f44;
	mov.b64 	%rd313, 0;
	mov.b32 	%r650, 0;
	mov.u64 	%rd311, __cudart_i2opi_f;
	shl.b32 	%r520, %r92, 8;
	or.b32  	%r521, %r520, -2147483648;
	mov.u64 	%rd312, %rd1;
$L__BB0_64:
	.pragma "nounroll";
	ld.global.nc.u32 	%r519, [%rd311];
	mad.wide.u32 	%rd235, %r519, %r521, %rd313;
	shr.u64 	%rd313, %rd235, 32;
	st.local.u32 	[%rd312], %rd235;
	add.s32 	%r650, %r650, 1;
	add.s64 	%rd312, %rd312, 4;
	add.s64 	%rd311, %rd311, 4;
	setp.ne.s32 	%p134, %r650, 6;
	@%p134 bra 	$L__BB0_64;
	shr.u32 	%r522, %r92, 23;
	st.local.u32 	[%rd1+24], %rd313;
	and.b32  	%r95, %r522, 31;
	and.b32  	%r523, %r522, 224;
	add.s32 	%r524, %r523, -128;
	shr.u32 	%r525, %r524, 5;
	mul.wide.u32 	%rd236, %r525, 4;
	sub.s64 	%rd57, %rd1, %rd236;
	ld.local.u32 	%r651, [%rd57+24];
	ld.local.u32 	%r652, [%rd57+20];
	setp.eq.s32 	%p135, %r95, 0;
	@%p135 bra 	$L__BB0_67;
	shf.l.wrap.b32 	%r651, %r652, %r651, %r95;
	ld.local.u32 	%r526, [%rd57+16];
	shf.l.wrap.b32 	%r652, %r526, %r652, %r95;
$L__BB0_67:
	shr.u32 	%r527, %r651, 30;
	shf.l.wrap.b32 	%r528, %r652, %r651, 2;
	shl.b32 	%r529, %r652, 2;
	shr.u32 	%r530, %r528, 31;
	add.s32 	%r531, %r530, %r527;
	neg.s32 	%r532, %r531;
	setp.lt.s32 	%p136, %r92, 0;
	selp.b32 	%r653, %r532, %r531, %p136;
	xor.b32  	%r533, %r528, %r92;
	shr.s32 	%r534, %r528, 31;
	xor.b32  	%r535, %r534, %r528;
	xor.b32  	%r536, %r534, %r529;
	cvt.u64.u32 	%rd237, %r535;
	shl.b64 	%rd238, %rd237, 32;
	cvt.u64.u32 	%rd239, %r536;
	or.b64  	%rd240, %rd238, %rd239;
	cvt.rn.f64.s64 	%fd72, %rd240;
	mul.f64 	%fd73, %fd72, 0d3BF921FB54442D19;
	cvt.rn.f32.f64 	%f552, %fd73;
	neg.f32 	%f553, %f552;
	setp.lt.s32 	%p137, %r533, 0;
	selp.f32 	%f693, %f553, %f552, %p137;
$L__BB0_68:
	mul.f32 	%f555, %f693, %f693;
	fma.rn.f32 	%f556, %f555, 0f3C190000, 0f3B560000;
	fma.rn.f32 	%f557, %f556, %f555, 0f3CC70000;
	fma.rn.f32 	%f558, %f557, %f555, 0f3D5B0000;
	fma.rn.f32 	%f559, %f558, %f555, 0f3E089438;
	fma.rn.f32 	%f560, %f559, %f555, 0f3EAAAA88;
	mul.rn.f32 	%f561, %f555, %f693;
	fma.rn.f32 	%f562, %f560, %f561, %f693;
	abs.f32 	%f563, %f693;
	setp.eq.f32 	%p138, %f563, 0f3A00B43C;
	selp.f32 	%f564, %f693, %f562, %p138;
	and.b32  	%r538, %r653, 1;
	setp.eq.b32 	%p139, %r538, 1;
	neg.f32 	%f565, %f564;
	rcp.approx.ftz.f32 	%f566, %f565;
	selp.f32 	%f567, %f566, %f564, %p139;
	cvt.f64.f32 	%fd74, %f567;
	add.f64 	%fd75, %fd74, 0d3FF0000000000000;
	mul.f64 	%fd2, %fd75, 0d3FE0000000000000;
	div.rn.f32 	%f568, %f26, %f14;
	abs.f32 	%f569, %f568;
	setp.gt.f32 	%p140, %f569, 0f3F800000;
	rcp.approx.ftz.f32 	%f570, %f569;
	selp.f32 	%f571, %f570, %f569, %p140;
	mul.f32 	%f572, %f571, %f571;
	fma.rn.f32 	%f573, %f572, 0f3B2090AA, 0fBC6BE14F;
	fma.rn.f32 	%f574, %f573, %f572, 0f3D23397E;
	fma.rn.f32 	%f575, %f574, %f572, 0fBD948A7A;
	fma.rn.f32 	%f576, %f575, %f572, 0f3DD76B21;
	fma.rn.f32 	%f577, %f576, %f572, 0fBE111E88;
	fma.rn.f32 	%f578, %f577, %f572, 0f3E4CAF60;
	fma.rn.f32 	%f579, %f578, %f572, 0fBEAAAA27;
	mul.f32 	%f580, %f572, %f579;
	fma.rn.f32 	%f581, %f580, %f571, %f571;
	neg.f32 	%f582, %f581;
	fma.rn.f32 	%f583, 0f3F6EE581, 0f3FD774EB, %f582;
	selp.f32 	%f584, %f583, %f581, %p140;
	setp.num.f32 	%p141, %f569, %f569;
	copysign.f32 	%f585, %f568, %f584;
	selp.f32 	%f50, %f585, %f584, %p141;
	mul.f32 	%f586, %f50, 0f3F22F983;
	cvt.rni.s32.f32 	%r657, %f586;
	cvt.rn.f32.s32 	%f587, %r657;
	fma.rn.f32 	%f588, %f587, 0fBFC90FDA, %f50;
	fma.rn.f32 	%f589, %f587, 0fB3A22168, %f588;
	fma.rn.f32 	%f694, %f587, 0fA7C234C5, %f589;
	abs.f32 	%f52, %f50;
	setp.ltu.f32 	%p142, %f52, 0f47CE4780;
	@%p142 bra 	$L__BB0_76;
	setp.neu.f32 	%p143, %f52, 0f7F800000;
	@%p143 bra 	$L__BB0_71;
	mov.f32 	%f592, 0f00000000;
	mul.rn.f32 	%f694, %f50, %f592;
	mov.b32 	%r657, 0;
	bra.uni 	$L__BB0_76;
$L__BB0_71:
	mov.b32 	%r105, %f50;
	mov.b64 	%rd316, 0;
	mov.b32 	%r654, 0;
	mov.u64 	%rd314, __cudart_i2opi_f;
	shl.b32 	%r541, %r105, 8;
	or.b32  	%r542, %r541, -2147483648;
	mov.u64 	%rd315, %rd1;
$L__BB0_72:
	.pragma "nounroll";
	ld.global.nc.u32 	%r540, [%rd314];
	mad.wide.u32 	%rd243, %r540, %r542, %rd316;
	shr.u64 	%rd316, %rd243, 32;
	st.local.u32 	[%rd315], %rd243;
	add.s32 	%r654, %r654, 1;
	add.s64 	%rd315, %rd315, 4;
	add.s64 	%rd314, %rd314, 4;
	setp.ne.s32 	%p144, %r654, 6;
	@%p144 bra 	$L__BB0_72;
	shr.u32 	%r543, %r105, 23;
	st.local.u32 	[%rd1+24], %rd316;
	and.b32  	%r108, %r543, 31;
	and.b32  	%r544, %r543, 224;
	add.s32 	%r545, %r544, -128;
	shr.u32 	%r546, %r545, 5;
	mul.wide.u32 	%rd244, %r546, 4;
	sub.s64 	%rd64, %rd1, %rd244;
	ld.local.u32 	%r655, [%rd64+24];
	ld.local.u32 	%r656, [%rd64+20];
	setp.eq.s32 	%p145, %r108, 0;
	@%p145 bra 	$L__BB0_75;
	shf.l.wrap.b32 	%r655, %r656, %r655, %r108;
	ld.local.u32 	%r547, [%rd64+16];
	shf.l.wrap.b32 	%r656, %r547, %r656, %r108;
$L__BB0_75:
	shr.u32 	%r548, %r655, 30;
	shf.l.wrap.b32 	%r549, %r656, %r655, 2;
	shl.b32 	%r550, %r656, 2;
	shr.u32 	%r551, %r549, 31;
	add.s32 	%r552, %r551, %r548;
	neg.s32 	%r553, %r552;
	setp.lt.s32 	%p146, %r105, 0;
	selp.b32 	%r657, %r553, %r552, %p146;
	xor.b32  	%r554, %r549, %r105;
	shr.s32 	%r555, %r549, 31;
	xor.b32  	%r556, %r555, %r549;
	xor.b32  	%r557, %r555, %r550;
	cvt.u64.u32 	%rd245, %r556;
	shl.b64 	%rd246, %rd245, 32;
	cvt.u64.u32 	%rd247, %r557;
	or.b64  	%rd248, %rd246, %rd247;
	cvt.rn.f64.s64 	%fd76, %rd248;
	mul.f64 	%fd77, %fd76, 0d3BF921FB54442D19;
	cvt.rn.f32.f64 	%f590, %fd77;
	neg.f32 	%f591, %f590;
	setp.lt.s32 	%p147, %r554, 0;
	selp.f32 	%f694, %f591, %f590, %p147;
$L__BB0_76:
	cvt.rn.f64.s32 	%fd78, %r222;
	mul.f32 	%f594, %f694, %f694;
	fma.rn.f32 	%f595, %f594, 0f3C190000, 0f3B560000;
	fma.rn.f32 	%f596, %f595, %f594, 0f3CC70000;
	fma.rn.f32 	%f597, %f596, %f594, 0f3D5B0000;
	fma.rn.f32 	%f598, %f597, %f594, 0f3E089438;
	fma.rn.f32 	%f599, %f598, %f594, 0f3EAAAA88;
	mul.rn.f32 	%f600, %f594, %f694;
	fma.rn.f32 	%f601, %f599, %f600, %f694;
	abs.f32 	%f602, %f694;
	setp.eq.f32 	%p148, %f602, 0f3A00B43C;
	selp.f32 	%f603, %f694, %f601, %p148;
	and.b32  	%r559, %r657, 1;
	setp.eq.b32 	%p149, %r559, 1;
	neg.f32 	%f604, %f603;
	rcp.approx.ftz.f32 	%f605, %f604;
	selp.f32 	%f606, %f605, %f603, %p149;
	cvt.f64.f32 	%fd79, %f606;
	add.f64 	%fd80, %fd79, 0d3FF0000000000000;
	mul.f64 	%fd81, %fd80, 0d3FE0000000000000;
	mul.f64 	%fd82, %fd81, %fd78;
	cvt.rn.f32.f64 	%f704, %fd82;
	mul.f64 	%fd83, %fd2, %fd78;
	cvt.rn.f32.f64 	%f703, %fd83;
	mov.f32 	%f705, 0f40000000;
	bra.uni 	$L__BB0_149;
$L__BB0_77:
	setp.neu.f32 	%p46, %f28, 0f3F800000;
	@%p46 bra 	$L__BB0_95;
	div.rn.f32 	%f453, %f14, %f22;
	abs.f32 	%f454, %f453;
	setp.gt.f32 	%p110, %f454, 0f3F800000;
	rcp.approx.ftz.f32 	%f455, %f454;
	selp.f32 	%f456, %f455, %f454, %p110;
	mul.f32 	%f457, %f456, %f456;
	fma.rn.f32 	%f458, %f457, 0f3B2090AA, 0fBC6BE14F;
	fma.rn.f32 	%f459, %f458, %f457, 0f3D23397E;
	fma.rn.f32 	%f460, %f459, %f457, 0fBD948A7A;
	fma.rn.f32 	%f461, %f460, %f457, 0f3DD76B21;
	fma.rn.f32 	%f462, %f461, %f457, 0fBE111E88;
	fma.rn.f32 	%f463, %f462, %f457, 0f3E4CAF60;
	fma.rn.f32 	%f464, %f463, %f457, 0fBEAAAA27;
	mul.f32 	%f465, %f457, %f464;
	fma.rn.f32 	%f466, %f465, %f456, %f456;
	neg.f32 	%f467, %f466;
	fma.rn.f32 	%f468, 0f3F6EE581, 0f3FD774EB, %f467;
	selp.f32 	%f469, %f468, %f466, %p110;
	setp.num.f32 	%p111, %f454, %f454;
	copysign.f32 	%f470, %f453, %f469;
	selp.f32 	%f58, %f470, %f469, %p111;
	mul.f32 	%f471, %f58, 0f3F22F983;
	cvt.rni.s32.f32 	%r661, %f471;
	cvt.rn.f32.s32 	%f472, %r661;
	fma.rn.f32 	%f473, %f472, 0fBFC90FDA, %f58;
	fma.rn.f32 	%f474, %f472, 0fB3A22168, %f473;
	fma.rn.f32 	%f695, %f472, 0fA7C234C5, %f474;
	abs.f32 	%f60, %f58;
	setp.ltu.f32 	%p112, %f60, 0f47CE4780;
	@%p112 bra 	$L__BB0_86;
	setp.neu.f32 	%p113, %f60, 0f7F800000;
	@%p113 bra 	$L__BB0_81;
	mov.f32 	%f477, 0f00000000;
	mul.rn.f32 	%f695, %f58, %f477;
	mov.b32 	%r661, 0;
	bra.uni 	$L__BB0_86;
$L__BB0_81:
	mov.b32 	%r118, %f58;
	mov.b64 	%rd319, 0;
	mov.b32 	%r658, 0;
	mov.u64 	%rd317, __cudart_i2opi_f;
	shl.b32 	%r477, %r118, 8;
	or.b32  	%r478, %r477, -2147483648;
	mov.u64 	%rd318, %rd1;
$L__BB0_82:
	.pragma "nounroll";
	ld.global.nc.u32 	%r476, [%rd317];
	mad.wide.u32 	%rd219, %r476, %r478, %rd319;
	shr.u64 	%rd319, %rd219, 32;
	st.local.u32 	[%rd318], %rd219;
	add.s32 	%r658, %r658, 1;
	add.s64 	%rd318, %rd318, 4;
	add.s64 	%rd317, %rd317, 4;
	setp.ne.s32 	%p114, %r658, 6;
	@%p114 bra 	$L__BB0_82;
	shr.u32 	%r479, %r118, 23;
	st.local.u32 	[%rd1+24], %rd319;
	and.b32  	%r121, %r479, 31;
	and.b32  	%r480, %r479, 224;
	add.s32 	%r481, %r480, -128;
	shr.u32 	%r482, %r481, 5;
	mul.wide.u32 	%rd220, %r482, 4;
	sub.s64 	%rd71, %rd1, %rd220;
	ld.local.u32 	%r659, [%rd71+24];
	ld.local.u32 	%r660, [%rd71+20];
	setp.eq.s32 	%p115, %r121, 0;
	@%p115 bra 	$L__BB0_85;
	shf.l.wrap.b32 	%r659, %r660, %r659, %r121;
	ld.local.u32 	%r483, [%rd71+16];
	shf.l.wrap.b32 	%r660, %r483, %r660, %r121;
$L__BB0_85:
	shr.u32 	%r484, %r659, 30;
	shf.l.wrap.b32 	%r485, %r660, %r659, 2;
	shl.b32 	%r486, %r660, 2;
	shr.u32 	%r487, %r485, 31;
	add.s32 	%r488, %r487, %r484;
	neg.s32 	%r489, %r488;
	setp.lt.s32 	%p116, %r118, 0;
	selp.b32 	%r661, %r489, %r488, %p116;
	xor.b32  	%r490, %r485, %r118;
	shr.s32 	%r491, %r485, 31;
	xor.b32  	%r492, %r491, %r485;
	xor.b32  	%r493, %r491, %r486;
	cvt.u64.u32 	%rd221, %r492;
	shl.b64 	%rd222, %rd221, 32;
	cvt.u64.u32 	%rd223, %r493;
	or.b64  	%rd224, %rd222, %rd223;
	cvt.rn.f64.s64 	%fd58, %rd224;
	mul.f64 	%fd59, %fd58, 0d3BF921FB54442D19;
	cvt.rn.f32.f64 	%f475, %fd59;
	neg.f32 	%f476, %f475;
	setp.lt.s32 	%p117, %r490, 0;
	selp.f32 	%f695, %f476, %f475, %p117;
$L__BB0_86:
	mul.f32 	%f478, %f695, %f695;
	fma.rn.f32 	%f479, %f478, 0f3C190000, 0f3B560000;
	fma.rn.f32 	%f480, %f479, %f478, 0f3CC70000;
	fma.rn.f32 	%f481, %f480, %f478, 0f3D5B0000;
	fma.rn.f32 	%f482, %f481, %f478, 0f3E089438;
	fma.rn.f32 	%f483, %f482, %f478, 0f3EAAAA88;
	mul.rn.f32 	%f484, %f478, %f695;
	fma.rn.f32 	%f485, %f483, %f484, %f695;
	abs.f32 	%f486, %f695;
	setp.eq.f32 	%p118, %f486, 0f3A00B43C;
	selp.f32 	%f487, %f695, %f485, %p118;
	and.b32  	%r495, %r661, 1;
	setp.eq.b32 	%p119, %r495, 1;
	neg.f32 	%f488, %f487;
	rcp.approx.ftz.f32 	%f489, %f488;
	selp.f32 	%f490, %f489, %f487, %p119;
	neg.f32 	%f64, %f490;
	div.rn.f32 	%f491, %f26, %f22;
	abs.f32 	%f492, %f491;
	setp.gt.f32 	%p120, %f492, 0f3F800000;
	rcp.approx.ftz.f32 	%f493, %f492;
	selp.f32 	%f494, %f493, %f492, %p120;
	mul.f32 	%f495, %f494, %f494;
	fma.rn.f32 	%f496, %f495, 0f3B2090AA, 0fBC6BE14F;
	fma.rn.f32 	%f497, %f496, %f495, 0f3D23397E;
	fma.rn.f32 	%f498, %f497, %f495, 0fBD948A7A;
	fma.rn.f32 	%f499, %f498, %f495, 0f3DD76B21;
	fma.rn.f32 	%f500, %f499, %f495, 0fBE111E88;
	fma.rn.f32 	%f501, %f500, %f495, 0f3E4CAF60;
	fma.rn.f32 	%f502, %f501, %f495, 0fBEAAAA27;
	mul.f32 	%f503, %f495, %f502;
	fma.rn.f32 	%f504, %f503, %f494, %f494;
	neg.f32 	%f505, %f504;
	fma.rn.f32 	%f506, 0f3F6EE581, 0f3FD774EB, %f505;
	selp.f32 	%f507, %f506, %f504, %p120;
	setp.num.f32 	%p121, %f492, %f492;
	copysign.f32 	%f508, %f491, %f507;
	selp.f32 	%f65, %f508, %f507, %p121;
	mul.f32 	%f509, %f65, 0f3F22F983;
	cvt.rni.s32.f32 	%r665, %f509;
	cvt.rn.f32.s32 	%f510, %r665;
	fma.rn.f32 	%f511, %f510, 0fBFC90FDA, %f65;
	fma.rn.f32 	%f512, %f510, 0fB3A22168, %f511;
	fma.rn.f32 	%f696, %f510, 0fA7C234C5, %f512;
	abs.f32 	%f67, %f65;
	setp.ltu.f32 	%p122, %f67, 0f47CE4780;
	@%p122 bra 	$L__BB0_94;
	setp.neu.f32 	%p123, %f67, 0f7F800000;
	@%p123 bra 	$L__BB0_89;
	mov.f32 	%f515, 0f00000000;
	mul.rn.f32 	%f696, %f65, %f515;
	mov.b32 	%r665, 0;
	bra.uni 	$L__BB0_94;
$L__BB0_89:
	mov.b32 	%r131, %f65;
	mov.b64 	%rd322, 0;
	mov.b32 	%r662, 0;
	mov.u64 	%rd320, __cudart_i2opi_f;
	shl.b32 	%r498, %r131, 8;
	or.b32  	%r499, %r498, -2147483648;
	mov.u64 	%rd321, %rd1;
$L__BB0_90:
	.pragma "nounroll";
	ld.global.nc.u32 	%r497, [%rd320];
	mad.wide.u32 	%rd227, %r497, %r499, %rd322;
	shr.u64 	%rd322, %rd227, 32;
	st.local.u32 	[%rd321], %rd227;
	add.s32 	%r662, %r662, 1;
	add.s64 	%rd321, %rd321, 4;
	add.s64 	%rd320, %rd320, 4;
	setp.ne.s32 	%p124, %r662, 6;
	@%p124 bra 	$L__BB0_90;
	shr.u32 	%r500, %r131, 23;
	st.local.u32 	[%rd1+24], %rd322;
	and.b32  	%r134, %r500, 31;
	and.b32  	%r501, %r500, 224;
	add.s32 	%r502, %r501, -128;
	shr.u32 	%r503, %r502, 5;
	mul.wide.u32 	%rd228, %r503, 4;
	sub.s64 	%rd78, %rd1, %rd228;
	ld.local.u32 	%r663, [%rd78+24];
	ld.local.u32 	%r664, [%rd78+20];
	setp.eq.s32 	%p125, %r134, 0;
	@%p125 bra 	$L__BB0_93;
	shf.l.wrap.b32 	%r663, %r664, %r663, %r134;
	ld.local.u32 	%r504, [%rd78+16];
	shf.l.wrap.b32 	%r664, %r504, %r664, %r134;
$L__BB0_93:
	shr.u32 	%r505, %r663, 30;
	shf.l.wrap.b32 	%r506, %r664, %r663, 2;
	shl.b32 	%r507, %r664, 2;
	shr.u32 	%r508, %r506, 31;
	add.s32 	%r509, %r508, %r505;
	neg.s32 	%r510, %r509;
	setp.lt.s32 	%p126, %r131, 0;
	selp.b32 	%r665, %r510, %r509, %p126;
	xor.b32  	%r511, %r506, %r131;
	shr.s32 	%r512, %r506, 31;
	xor.b32  	%r513, %r512, %r506;
	xor.b32  	%r514, %r512, %r507;
	cvt.u64.u32 	%rd229, %r513;
	shl.b64 	%rd230, %rd229, 32;
	cvt.u64.u32 	%rd231, %r514;
	or.b64  	%rd232, %rd230, %rd231;
	cvt.rn.f64.s64 	%fd60, %rd232;
	mul.f64 	%fd61, %fd60, 0d3BF921FB54442D19;
	cvt.rn.f32.f64 	%f513, %fd61;
	neg.f32 	%f514, %f513;
	setp.lt.s32 	%p127, %r511, 0;
	selp.f32 	%f696, %f514, %f513, %p127;
$L__BB0_94:
	mul.f32 	%f517, %f696, %f696;
	fma.rn.f32 	%f518, %f517, 0f3C190000, 0f3B560000;
	fma.rn.f32 	%f519, %f518, %f517, 0f3CC70000;
	fma.rn.f32 	%f520, %f519, %f517, 0f3D5B0000;
	fma.rn.f32 	%f521, %f520, %f517, 0f3E089438;
	fma.rn.f32 	%f522, %f521, %f517, 0f3EAAAA88;
	mul.rn.f32 	%f523, %f517, %f696;
	fma.rn.f32 	%f524, %f522, %f523, %f696;
	abs.f32 	%f525, %f696;
	setp.eq.f32 	%p128, %f525, 0f3A00B43C;
	selp.f32 	%f526, %f696, %f524, %p128;
	and.b32  	%r516, %r665, 1;
	setp.eq.b32 	%p129, %r516, 1;
	neg.f32 	%f527, %f526;
	rcp.approx.ftz.f32 	%f528, %f527;
	selp.f32 	%f529, %f528, %f526, %p129;
	cvt.f64.f32 	%fd62, %f529;
	add.f64 	%fd63, %fd62, 0d3FF0000000000000;
	mul.f64 	%fd64, %fd63, 0d3FE0000000000000;
	add.s32 	%r517, %r222, -1;
	cvt.rn.f64.s32 	%fd65, %r517;
	mul.f64 	%fd66, %fd64, %fd65;
	cvt.rn.f32.f64 	%f704, %fd66;
	cvt.rn.f64.s32 	%fd67, %r222;
	cvt.f64.f32 	%fd68, %f64;
	add.f64 	%fd69, %fd68, 0d3FF0000000000000;
	mul.f64 	%fd70, %fd69, 0d3FE0000000000000;
	mul.f64 	%fd71, %fd70, %fd67;
	cvt.rn.f32.f64 	%f703, %fd71;
	mov.f32 	%f705, 0f40400000;
	bra.uni 	$L__BB0_149;
$L__BB0_95:
	setp.neu.f32 	%p47, %f27, 0fBF800000;
	@%p47 bra 	$L__BB0_113;
	div.rn.f32 	%f377, %f22, %f14;
	abs.f32 	%f378, %f377;
	setp.gt.f32 	%p90, %f378, 0f3F800000;
	rcp.approx.ftz.f32 	%f379, %f378;
	selp.f32 	%f380, %f379, %f378, %p90;
	mul.f32 	%f381, %f380, %f380;
	fma.rn.f32 	%f382, %f381, 0f3B2090AA, 0fBC6BE14F;
	fma.rn.f32 	%f383, %f382, %f381, 0f3D23397E;
	fma.rn.f32 	%f384, %f383, %f381, 0fBD948A7A;
	fma.rn.f32 	%f385, %f384, %f381, 0f3DD76B21;
	fma.rn.f32 	%f386, %f385, %f381, 0fBE111E88;
	fma.rn.f32 	%f387, %f386, %f381, 0f3E4CAF60;
	fma.rn.f32 	%f388, %f387, %f381, 0fBEAAAA27;
	mul.f32 	%f389, %f381, %f388;
	fma.rn.f32 	%f390, %f389, %f380, %f380;
	neg.f32 	%f391, %f390;
	fma.rn.f32 	%f392, 0f3F6EE581, 0f3FD774EB, %f391;
	selp.f32 	%f393, %f392, %f390, %p90;
	setp.num.f32 	%p91, %f378, %f378;
	copysign.f32 	%f394, %f377, %f393;
	selp.f32 	%f73, %f394, %f393, %p91;
	mul.f32 	%f395, %f73, 0f3F22F983;
	cvt.rni.s32.f32 	%r669, %f395;
	cvt.rn.f32.s32 	%f396, %r669;
	fma.rn.f32 	%f397, %f396, 0fBFC90FDA, %f73;
	fma.rn.f32 	%f398, %f396, 0fB3A22168, %f397;
	fma.rn.f32 	%f697, %f396, 0fA7C234C5, %f398;
	abs.f32 	%f75, %f73;
	setp.ltu.f32 	%p92, %f75, 0f47CE4780;
	@%p92 bra 	$L__BB0_104;
	setp.neu.f32 	%p93, %f75, 0f7F800000;
	@%p93 bra 	$L__BB0_99;
	mov.f32 	%f401, 0f00000000;
	mul.rn.f32 	%f697, %f73, %f401;
	mov.b32 	%r669, 0;
	bra.uni 	$L__BB0_104;
$L__BB0_99:
	mov.b32 	%r144, %f73;
	mov.b64 	%rd325, 0;
	mov.b32 	%r666, 0;
	mov.u64 	%rd323, __cudart_i2opi_f;
	shl.b32 	%r434, %r144, 8;
	or.b32  	%r435, %r434, -2147483648;
	mov.u64 	%rd324, %rd1;
$L__BB0_100:
	.pragma "nounroll";
	ld.global.nc.u32 	%r433, [%rd323];
	mad.wide.u32 	%rd203, %r433, %r435, %rd325;
	shr.u64 	%rd325, %rd203, 32;
	st.local.u32 	[%rd324], %rd203;
	add.s32 	%r666, %r666, 1;
	add.s64 	%rd324, %rd324, 4;
	add.s64 	%rd323, %rd323, 4;
	setp.ne.s32 	%p94, %r666, 6;
	@%p94 bra 	$L__BB0_100;
	shr.u32 	%r436, %r144, 23;
	st.local.u32 	[%rd1+24], %rd325;
	and.b32  	%r147, %r436, 31;
	and.b32  	%r437, %r436, 224;
	add.s32 	%r438, %r437, -128;
	shr.u32 	%r439, %r438, 5;
	mul.wide.u32 	%rd204, %r439, 4;
	sub.s64 	%rd85, %rd1, %rd204;
	ld.local.u32 	%r667, [%rd85+24];
	ld.local.u32 	%r668, [%rd85+20];
	setp.eq.s32 	%p95, %r147, 0;
	@%p95 bra 	$L__BB0_103;
	shf.l.wrap.b32 	%r667, %r668, %r667, %r147;
	ld.local.u32 	%r440, [%rd85+16];
	shf.l.wrap.b32 	%r668, %r440, %r668, %r147;
$L__BB0_103:
	shr.u32 	%r441, %r667, 30;
	shf.l.wrap.b32 	%r442, %r668, %r667, 2;
	shl.b32 	%r443, %r668, 2;
	shr.u32 	%r444, %r442, 31;
	add.s32 	%r445, %r444, %r441;
	neg.s32 	%r446, %r445;
	setp.lt.s32 	%p96, %r144, 0;
	selp.b32 	%r669, %r446, %r445, %p96;
	xor.b32  	%r447, %r442, %r144;
	shr.s32 	%r448, %r442, 31;
	xor.b32  	%r449, %r448, %r442;
	xor.b32  	%r450, %r448, %r443;
	cvt.u64.u32 	%rd205, %r449;
	shl.b64 	%rd206, %rd205, 32;
	cvt.u64.u32 	%rd207, %r450;
	or.b64  	%rd208, %rd206, %rd207;
	cvt.rn.f64.s64 	%fd43, %rd208;
	mul.f64 	%fd44, %fd43, 0d3BF921FB54442D19;
	cvt.rn.f32.f64 	%f399, %fd44;
	neg.f32 	%f400, %f399;
	setp.lt.s32 	%p97, %r447, 0;
	selp.f32 	%f697, %f400, %f399, %p97;
$L__BB0_104:
	mul.f32 	%f402, %f697, %f697;
	fma.rn.f32 	%f403, %f402, 0f3C190000, 0f3B560000;
	fma.rn.f32 	%f404, %f403, %f402, 0f3CC70000;
	fma.rn.f32 	%f405, %f404, %f402, 0f3D5B0000;
	fma.rn.f32 	%f406, %f405, %f402, 0f3E089438;
	fma.rn.f32 	%f407, %f406, %f402, 0f3EAAAA88;
	mul.rn.f32 	%f408, %f402, %f697;
	fma.rn.f32 	%f409, %f407, %f408, %f697;
	abs.f32 	%f410, %f697;
	setp.eq.f32 	%p98, %f410, 0f3A00B43C;
	selp.f32 	%f411, %f697, %f409, %p98;
	and.b32  	%r452, %r669, 1;
	setp.eq.b32 	%p99, %r452, 1;
	neg.f32 	%f412, %f411;
	rcp.approx.ftz.f32 	%f413, %f412;
	selp.f32 	%f79, %f413, %f411, %p99;
	div.rn.f32 	%f414, %f26, %f14;
	abs.f32 	%f415, %f414;
	setp.gt.f32 	%p100, %f415, 0f3F800000;
	rcp.approx.ftz.f32 	%f416, %f415;
	selp.f32 	%f417, %f416, %f415, %p100;
	mul.f32 	%f418, %f417, %f417;
	fma.rn.f32 	%f419, %f418, 0f3B2090AA, 0fBC6BE14F;
	fma.rn.f32 	%f420, %f419, %f418, 0f3D23397E;
	fma.rn.f32 	%f421, %f420, %f418, 0fBD948A7A;
	fma.rn.f32 	%f422, %f421, %f418, 0f3DD76B21;
	fma.rn.f32 	%f423, %f422, %f418, 0fBE111E88;
	fma.rn.f32 	%f424, %f423, %f418, 0f3E4CAF60;
	fma.rn.f32 	%f425, %f424, %f418, 0fBEAAAA27;
	mul.f32 	%f426, %f418, %f425;
	fma.rn.f32 	%f427, %f426, %f417, %f417;
	neg.f32 	%f428, %f427;
	fma.rn.f32 	%f429, 0f3F6EE581, 0f3FD774EB, %f428;
	selp.f32 	%f430, %f429, %f427, %p100;
	setp.num.f32 	%p101, %f415, %f415;
	copysign.f32 	%f431, %f414, %f430;
	selp.f32 	%f80, %f431, %f430, %p101;
	mul.f32 	%f432, %f80, 0f3F22F983;
	cvt.rni.s32.f32 	%r673, %f432;
	cvt.rn.f32.s32 	%f433, %r673;
	fma.rn.f32 	%f434, %f433, 0fBFC90FDA, %f80;
	fma.rn.f32 	%f435, %f433, 0fB3A22168, %f434;
	fma.rn.f32 	%f698, %f433, 0fA7C234C5, %f435;
	abs.f32 	%f82, %f80;
	setp.ltu.f32 	%p102, %f82, 0f47CE4780;
	@%p102 bra 	$L__BB0_112;
	setp.neu.f32 	%p103, %f82, 0f7F800000;
	@%p103 bra 	$L__BB0_107;
	mov.f32 	%f438, 0f00000000;
	mul.rn.f32 	%f698, %f80, %f438;
	mov.b32 	%r673, 0;
	bra.uni 	$L__BB0_112;
$L__BB0_107:
	mov.b32 	%r157, %f80;
	mov.b64 	%rd328, 0;
	mov.b32 	%r670, 0;
	mov.u64 	%rd326, __cudart_i2opi_f;
	shl.b32 	%r455, %r157, 8;
	or.b32  	%r456, %r455, -2147483648;
	mov.u64 	%rd327, %rd1;
$L__BB0_108:
	.pragma "nounroll";
	ld.global.nc.u32 	%r454, [%rd326];
	mad.wide.u32 	%rd211, %r454, %r456, %rd328;
	shr.u64 	%rd328, %rd211, 32;
	st.local.u32 	[%rd327], %rd211;
	add.s32 	%r670, %r670, 1;
	add.s64 	%rd327, %rd327, 4;
	add.s64 	%rd326, %rd326, 4;
	setp.ne.s32 	%p104, %r670, 6;
	@%p104 bra 	$L__BB0_108;
	shr.u32 	%r457, %r157, 23;
	st.local.u32 	[%rd1+24], %rd328;
	and.b32  	%r160, %r457, 31;
	and.b32  	%r458, %r457, 224;
	add.s32 	%r459, %r458, -128;
	shr.u32 	%r460, %r459, 5;
	mul.wide.u32 	%rd212, %r460, 4;
	sub.s64 	%rd92, %rd1, %rd212;
	ld.local.u32 	%r671, [%rd92+24];
	ld.local.u32 	%r672, [%rd92+20];
	setp.eq.s32 	%p105, %r160, 0;
	@%p105 bra 	$L__BB0_111;
	shf.l.wrap.b32 	%r671, %r672, %r671, %r160;
	ld.local.u32 	%r461, [%rd92+16];
	shf.l.wrap.b32 	%r672, %r461, %r672, %r160;
$L__BB0_111:
	shr.u32 	%r462, %r671, 30;
	shf.l.wrap.b32 	%r463, %r672, %r671, 2;
	shl.b32 	%r464, %r672, 2;
	shr.u32 	%r465, %r463, 31;
	add.s32 	%r466, %r465, %r462;
	neg.s32 	%r467, %r466;
	setp.lt.s32 	%p106, %r157, 0;
	selp.b32 	%r673, %r467, %r466, %p106;
	xor.b32  	%r468, %r463, %r157;
	shr.s32 	%r469, %r463, 31;
	xor.b32  	%r470, %r469, %r463;
	xor.b32  	%r471, %r469, %r464;
	cvt.u64.u32 	%rd213, %r470;
	shl.b64 	%rd214, %rd213, 32;
	cvt.u64.u32 	%rd215, %r471;
	or.b64  	%rd216, %rd214, %rd215;
	cvt.rn.f64.s64 	%fd45, %rd216;
	mul.f64 	%fd46, %fd45, 0d3BF921FB54442D19;
	cvt.rn.f32.f64 	%f436, %fd46;
	neg.f32 	%f437, %f436;
	setp.lt.s32 	%p107, %r468, 0;
	selp.f32 	%f698, %f437, %f436, %p107;
$L__BB0_112:
	mul.f32 	%f440, %f698, %f698;
	fma.rn.f32 	%f441, %f440, 0f3C190000, 0f3B560000;
	fma.rn.f32 	%f442, %f441, %f440, 0f3CC70000;
	fma.rn.f32 	%f443, %f442, %f440, 0f3D5B0000;
	fma.rn.f32 	%f444, %f443, %f440, 0f3E089438;
	fma.rn.f32 	%f445, %f444, %f440, 0f3EAAAA88;
	mul.rn.f32 	%f446, %f440, %f698;
	fma.rn.f32 	%f447, %f445, %f446, %f698;
	abs.f32 	%f448, %f698;
	setp.eq.f32 	%p108, %f448, 0f3A00B43C;
	selp.f32 	%f449, %f698, %f447, %p108;
	and.b32  	%r473, %r673, 1;
	setp.eq.b32 	%p109, %r473, 1;
	neg.f32 	%f450, %f449;
	rcp.approx.ftz.f32 	%f451, %f450;
	selp.f32 	%f452, %f451, %f449, %p109;
	cvt.f64.f32 	%fd47, %f452;
	mov.f64 	%fd48, 0d3FF0000000000000;
	sub.f64 	%fd49, %fd48, %fd47;
	mul.f64 	%fd50, %fd49, 0d3FE0000000000000;
	add.s32 	%r474, %r222, -1;
	cvt.rn.f64.s32 	%fd51, %r474;
	mul.f64 	%fd52, %fd50, %fd51;
	cvt.rn.f32.f64 	%f704, %fd52;
	cvt.rn.f64.s32 	%fd53, %r222;
	cvt.f64.f32 	%fd54, %f79;
	add.f64 	%fd55, %fd54, 0d3FF0000000000000;
	mul.f64 	%fd56, %fd55, 0d3FE0000000000000;
	mul.f64 	%fd57, %fd56, %fd53;
	cvt.rn.f32.f64 	%f703, %fd57;
	mov.f32 	%f705, 0f40800000;
	bra.uni 	$L__BB0_149;
$L__BB0_113:
	setp.neu.f32 	%p48, %f29, 0f3F800000;
	mov.f32 	%f705, 0f40C00000;
	@%p48 bra 	$L__BB0_131;
	div.rn.f32 	%f301, %f22, %f26;
	abs.f32 	%f302, %f301;
	setp.gt.f32 	%p70, %f302, 0f3F800000;
	rcp.approx.ftz.f32 	%f303, %f302;
	selp.f32 	%f304, %f303, %f302, %p70;
	mul.f32 	%f305, %f304, %f304;
	fma.rn.f32 	%f306, %f305, 0f3B2090AA, 0fBC6BE14F;
	fma.rn.f32 	%f307, %f306, %f305, 0f3D23397E;
	fma.rn.f32 	%f308, %f307, %f305, 0fBD948A7A;
	fma.rn.f32 	%f309, %f308, %f305, 0f3DD76B21;
	fma.rn.f32 	%f310, %f309, %f305, 0fBE111E88;
	fma.rn.f32 	%f311, %f310, %f305, 0f3E4CAF60;
	fma.rn.f32 	%f312, %f311, %f305, 0fBEAAAA27;
	mul.f32 	%f313, %f305, %f312;
	fma.rn.f32 	%f314, %f313, %f304, %f304;
	neg.f32 	%f315, %f314;
	fma.rn.f32 	%f316, 0f3F6EE581, 0f3FD774EB, %f315;
	selp.f32 	%f317, %f316, %f314, %p70;
	setp.num.f32 	%p71, %f302, %f302;
	copysign.f32 	%f318, %f301, %f317;
	selp.f32 	%f88, %f318, %f317, %p71;
	mul.f32 	%f319, %f88, 0f3F22F983;
	cvt.rni.s32.f32 	%r677, %f319;
	cvt.rn.f32.s32 	%f320, %r677;
	fma.rn.f32 	%f321, %f320, 0fBFC90FDA, %f88;
	fma.rn.f32 	%f322, %f320, 0fB3A22168, %f321;
	fma.rn.f32 	%f699, %f320, 0fA7C234C5, %f322;
	abs.f32 	%f90, %f88;
	setp.ltu.f32 	%p72, %f90, 0f47CE4780;
	@%p72 bra 	$L__BB0_122;
	setp.neu.f32 	%p73, %f90, 0f7F800000;
	@%p73 bra 	$L__BB0_117;
	mov.f32 	%f325, 0f00000000;
	mul.rn.f32 	%f699, %f88, %f325;
	mov.b32 	%r677, 0;
	bra.uni 	$L__BB0_122;
$L__BB0_117:
	mov.b32 	%r170, %f88;
	mov.b64 	%rd331, 0;
	mov.b32 	%r674, 0;
	mov.u64 	%rd329, __cudart_i2opi_f;
	shl.b32 	%r391, %r170, 8;
	or.b32  	%r392, %r391, -2147483648;
	mov.u64 	%rd330, %rd1;
$L__BB0_118:
	.pragma "nounroll";
	ld.global.nc.u32 	%r390, [%rd329];
	mad.wide.u32 	%rd187, %r390, %r392, %rd331;
	shr.u64 	%rd331, %rd187, 32;
	st.local.u32 	[%rd330], %rd187;
	add.s32 	%r674, %r674, 1;
	add.s64 	%rd330, %rd330, 4;
	add.s64 	%rd329, %rd329, 4;
	setp.ne.s32 	%p74, %r674, 6;
	@%p74 bra 	$L__BB0_118;
	shr.u32 	%r393, %r170, 23;
	st.local.u32 	[%rd1+24], %rd331;
	and.b32  	%r173, %r393, 31;
	and.b32  	%r394, %r393, 224;
	add.s32 	%r395, %r394, -128;
	shr.u32 	%r396, %r395, 5;
	mul.wide.u32 	%rd188, %r396, 4;
	sub.s64 	%rd99, %rd1, %rd188;
	ld.local.u32 	%r675, [%rd99+24];
	ld.local.u32 	%r676, [%rd99+20];
	setp.eq.s32 	%p75, %r173, 0;
	@%p75 bra 	$L__BB0_121;
	shf.l.wrap.b32 	%r675, %r676, %r675, %r173;
	ld.local.u32 	%r397, [%rd99+16];
	shf.l.wrap.b32 	%r676, %r397, %r676, %r173;
$L__BB0_121:
	shr.u32 	%r398, %r675, 30;
	shf.l.wrap.b32 	%r399, %r676, %r675, 2;
	shl.b32 	%r400, %r676, 2;
	shr.u32 	%r401, %r399, 31;
	add.s32 	%r402, %r401, %r398;
	neg.s32 	%r403, %r402;
	setp.lt.s32 	%p76, %r170, 0;
	selp.b32 	%r677, %r403, %r402, %p76;
	xor.b32  	%r404, %r399, %r170;
	shr.s32 	%r405, %r399, 31;
	xor.b32  	%r406, %r405, %r399;
	xor.b32  	%r407, %r405, %r400;
	cvt.u64.u32 	%rd189, %r406;
	shl.b64 	%rd190, %rd189, 32;
	cvt.u64.u32 	%rd191, %r407;
	or.b64  	%rd192, %rd190, %rd191;
	cvt.rn.f64.s64 	%fd28, %rd192;
	mul.f64 	%fd29, %fd28, 0d3BF921FB54442D19;
	cvt.rn.f32.f64 	%f323, %fd29;
	neg.f32 	%f324, %f323;
	setp.lt.s32 	%p77, %r404, 0;
	selp.f32 	%f699, %f324, %f323, %p77;
$L__BB0_122:
	mul.f32 	%f326, %f699, %f699;
	fma.rn.f32 	%f327, %f326, 0f3C190000, 0f3B560000;
	fma.rn.f32 	%f328, %f327, %f326, 0f3CC70000;
	fma.rn.f32 	%f329, %f328, %f326, 0f3D5B0000;
	fma.rn.f32 	%f330, %f329, %f326, 0f3E089438;
	fma.rn.f32 	%f331, %f330, %f326, 0f3EAAAA88;
	mul.rn.f32 	%f332, %f326, %f699;
	fma.rn.f32 	%f333, %f331, %f332, %f699;
	abs.f32 	%f334, %f699;
	setp.eq.f32 	%p78, %f334, 0f3A00B43C;
	selp.f32 	%f335, %f699, %f333, %p78;
	and.b32  	%r409, %r677, 1;
	setp.eq.b32 	%p79, %r409, 1;
	neg.f32 	%f336, %f335;
	rcp.approx.ftz.f32 	%f337, %f336;
	selp.f32 	%f94, %f337, %f335, %p79;
	div.rn.f32 	%f338, %f14, %f26;
	abs.f32 	%f339, %f338;
	setp.gt.f32 	%p80, %f339, 0f3F800000;
	rcp.approx.ftz.f32 	%f340, %f339;
	selp.f32 	%f341, %f340, %f339, %p80;
	mul.f32 	%f342, %f341, %f341;
	fma.rn.f32 	%f343, %f342, 0f3B2090AA, 0fBC6BE14F;
	fma.rn.f32 	%f344, %f343, %f342, 0f3D23397E;
	fma.rn.f32 	%f345, %f344, %f342, 0fBD948A7A;
	fma.rn.f32 	%f346, %f345, %f342, 0f3DD76B21;
	fma.rn.f32 	%f347, %f346, %f342, 0fBE111E88;
	fma.rn.f32 	%f348, %f347, %f342, 0f3E4CAF60;
	fma.rn.f32 	%f349, %f348, %f342, 0fBEAAAA27;
	mul.f32 	%f350, %f342, %f349;
	fma.rn.f32 	%f351, %f350, %f341, %f341;
	neg.f32 	%f352, %f351;
	fma.rn.f32 	%f353, 0f3F6EE581, 0f3FD774EB, %f352;
	selp.f32 	%f354, %f353, %f351, %p80;
	setp.num.f32 	%p81, %f339, %f339;
	copysign.f32 	%f355, %f338, %f354;
	selp.f32 	%f95, %f355, %f354, %p81;
	mul.f32 	%f356, %f95, 0f3F22F983;
	cvt.rni.s32.f32 	%r681, %f356;
	cvt.rn.f32.s32 	%f357, %r681;
	fma.rn.f32 	%f358, %f357, 0fBFC90FDA, %f95;
	fma.rn.f32 	%f359, %f357, 0fB3A22168, %f358;
	fma.rn.f32 	%f700, %f357, 0fA7C234C5, %f359;
	abs.f32 	%f97, %f95;
	setp.ltu.f32 	%p82, %f97, 0f47CE4780;
	@%p82 bra 	$L__BB0_130;
	setp.neu.f32 	%p83, %f97, 0f7F800000;
	@%p83 bra 	$L__BB0_125;
	mov.f32 	%f362, 0f00000000;
	mul.rn.f32 	%f700, %f95, %f362;
	mov.b32 	%r681, 0;
	bra.uni 	$L__BB0_130;
$L__BB0_125:
	mov.b32 	%r183, %f95;
	mov.b64 	%rd334, 0;
	mov.b32 	%r678, 0;
	mov.u64 	%rd332, __cudart_i2opi_f;
	shl.b32 	%r412, %r183, 8;
	or.b32  	%r413, %r412, -2147483648;
	mov.u64 	%rd333, %rd1;
$L__BB0_126:
	.pragma "nounroll";
	ld.global.nc.u32 	%r411, [%rd332];
	mad.wide.u32 	%rd195, %r411, %r413, %rd334;
	shr.u64 	%rd334, %rd195, 32;
	st.local.u32 	[%rd333], %rd195;
	add.s32 	%r678, %r678, 1;
	add.s64 	%rd333, %rd333, 4;
	add.s64 	%rd332, %rd332, 4;
	setp.ne.s32 	%p84, %r678, 6;
	@%p84 bra 	$L__BB0_126;
	shr.u32 	%r414, %r183, 23;
	st.local.u32 	[%rd1+24], %rd334;
	and.b32  	%r186, %r414, 31;
	and.b32  	%r415, %r414, 224;
	add.s32 	%r416, %r415, -128;
	shr.u32 	%r417, %r416, 5;
	mul.wide.u32 	%rd196, %r417, 4;
	sub.s64 	%rd106, %rd1, %rd196;
	ld.local.u32 	%r679, [%rd106+24];
	ld.local.u32 	%r680, [%rd106+20];
	setp.eq.s32 	%p85, %r186, 0;
	@%p85 bra 	$L__BB0_129;
	shf.l.wrap.b32 	%r679, %r680, %r679, %r186;
	ld.local.u32 	%r418, [%rd106+16];
	shf.l.wrap.b32 	%r680, %r418, %r680, %r186;
$L__BB0_129:
	shr.u32 	%r419, %r679, 30;
	shf.l.wrap.b32 	%r420, %r680, %r679, 2;
	shl.b32 	%r421, %r680, 2;
	shr.u32 	%r422, %r420, 31;
	add.s32 	%r423, %r422, %r419;
	neg.s32 	%r424, %r423;
	setp.lt.s32 	%p86, %r183, 0;
	selp.b32 	%r681, %r424, %r423, %p86;
	xor.b32  	%r425, %r420, %r183;
	shr.s32 	%r426, %r420, 31;
	xor.b32  	%r427, %r426, %r420;
	xor.b32  	%r428, %r426, %r421;
	cvt.u64.u32 	%rd197, %r427;
	shl.b64 	%rd198, %rd197, 32;
	cvt.u64.u32 	%rd199, %r428;
	or.b64  	%rd200, %rd198, %rd199;
	cvt.rn.f64.s64 	%fd30, %rd200;
	mul.f64 	%fd31, %fd30, 0d3BF921FB54442D19;
	cvt.rn.f32.f64 	%f360, %fd31;
	neg.f32 	%f361, %f360;
	setp.lt.s32 	%p87, %r425, 0;
	selp.f32 	%f700, %f361, %f360, %p87;
$L__BB0_130:
	mul.f32 	%f364, %f700, %f700;
	fma.rn.f32 	%f365, %f364, 0f3C190000, 0f3B560000;
	fma.rn.f32 	%f366, %f365, %f364, 0f3CC70000;
	fma.rn.f32 	%f367, %f366, %f364, 0f3D5B0000;
	fma.rn.f32 	%f368, %f367, %f364, 0f3E089438;
	fma.rn.f32 	%f369, %f368, %f364, 0f3EAAAA88;
	mul.rn.f32 	%f370, %f364, %f700;
	fma.rn.f32 	%f371, %f369, %f370, %f700;
	abs.f32 	%f372, %f700;
	setp.eq.f32 	%p88, %f372, 0f3A00B43C;
	selp.f32 	%f373, %f700, %f371, %p88;
	and.b32  	%r430, %r681, 1;
	setp.eq.b32 	%p89, %r430, 1;
	neg.f32 	%f374, %f373;
	rcp.approx.ftz.f32 	%f375, %f374;
	selp.f32 	%f376, %f375, %f373, %p89;
	cvt.f64.f32 	%fd32, %f376;
	mov.f64 	%fd33, 0d3FF0000000000000;
	sub.f64 	%fd34, %fd33, %fd32;
	mul.f64 	%fd35, %fd34, 0d3FE0000000000000;
	add.s32 	%r431, %r222, -1;
	cvt.rn.f64.s32 	%fd36, %r431;
	mul.f64 	%fd37, %fd35, %fd36;
	cvt.rn.f32.f64 	%f704, %fd37;
	cvt.rn.f64.s32 	%fd38, %r222;
	cvt.f64.f32 	%fd39, %f94;
	add.f64 	%fd40, %fd39, 0d3FF0000000000000;
	mul.f64 	%fd41, %fd40, 0d3FE0000000000000;
	mul.f64 	%fd42, %fd41, %fd38;
	cvt.rn.f32.f64 	%f703, %fd42;
	mov.f32 	%f705, 0f40A00000;
	bra.uni 	$L__BB0_149;
$L__BB0_131:
	setp.neu.f32 	%p49, %f29, 0fBF800000;
	@%p49 bra 	$L__BB0_149;
	div.rn.f32 	%f224, %f22, %f26;
	abs.f32 	%f225, %f224;
	setp.gt.f32 	%p50, %f225, 0f3F800000;
	rcp.approx.ftz.f32 	%f226, %f225;
	selp.f32 	%f227, %f226, %f225, %p50;
	mul.f32 	%f228, %f227, %f227;
	fma.rn.f32 	%f229, %f228, 0f3B2090AA, 0fBC6BE14F;
	fma.rn.f32 	%f230, %f229, %f228, 0f3D23397E;
	fma.rn.f32 	%f231, %f230, %f228, 0fBD948A7A;
	fma.rn.f32 	%f232, %f231, %f228, 0f3DD76B21;
	fma.rn.f32 	%f233, %f232, %f228, 0fBE111E88;
	fma.rn.f32 	%f234, %f233, %f228, 0f3E4CAF60;
	fma.rn.f32 	%f235, %f234, %f228, 0fBEAAAA27;
	mul.f32 	%f236, %f228, %f235;
	fma.rn.f32 	%f237, %f236, %f227, %f227;
	neg.f32 	%f238, %f237;
	fma.rn.f32 	%f239, 0f3F6EE581, 0f3FD774EB, %f238;
	selp.f32 	%f240, %f239, %f237, %p50;
	setp.num.f32 	%p51, %f225, %f225;
	copysign.f32 	%f241, %f224, %f240;
	selp.f32 	%f103, %f241, %f240, %p51;
	mul.f32 	%f242, %f103, 0f3F22F983;
	cvt.rni.s32.f32 	%r685, %f242;
	cvt.rn.f32.s32 	%f243, %r685;
	fma.rn.f32 	%f244, %f243, 0fBFC90FDA, %f103;
	fma.rn.f32 	%f245, %f243, 0fB3A22168, %f244;
	fma.rn.f32 	%f701, %f243, 0fA7C234C5, %f245;
	abs.f32 	%f105, %f103;
	setp.ltu.f32 	%p52, %f105, 0f47CE4780;
	@%p52 bra 	$L__BB0_140;
	setp.neu.f32 	%p53, %f105, 0f7F800000;
	@%p53 bra 	$L__BB0_135;
	mov.f32 	%f248, 0f00000000;
	mul.rn.f32 	%f701, %f103, %f248;
	mov.b32 	%r685, 0;
	bra.uni 	$L__BB0_140;
$L__BB0_135:
	mov.b32 	%r196, %f103;
	mov.b64 	%rd337, 0;
	mov.b32 	%r682, 0;
	mov.u64 	%rd335, __cudart_i2opi_f;
	shl.b32 	%r348, %r196, 8;
	or.b32  	%r349, %r348, -2147483648;
	mov.u64 	%rd336, %rd1;
$L__BB0_136:
	.pragma "nounroll";
	ld.global.nc.u32 	%r347, [%rd335];
	mad.wide.u32 	%rd171, %r347, %r349, %rd337;
	shr.u64 	%rd337, %rd171, 32;
	st.local.u32 	[%rd336], %rd171;
	add.s32 	%r682, %r682, 1;
	add.s64 	%rd336, %rd336, 4;
	add.s64 	%rd335, %rd335, 4;
	setp.ne.s32 	%p54, %r682, 6;
	@%p54 bra 	$L__BB0_136;
	shr.u32 	%r350, %r196, 23;
	st.local.u32 	[%rd1+24], %rd337;
	and.b32  	%r199, %r350, 31;
	and.b32  	%r351, %r350, 224;
	add.s32 	%r352, %r351, -128;
	shr.u32 	%r353, %r352, 5;
	mul.wide.u32 	%rd172, %r353, 4;
	sub.s64 	%rd113, %rd1, %rd172;
	ld.local.u32 	%r683, [%rd113+24];
	ld.local.u32 	%r684, [%rd113+20];
	setp.eq.s32 	%p55, %r199, 0;
	@%p55 bra 	$L__BB0_139;
	shf.l.wrap.b32 	%r683, %r684, %r683, %r199;
	ld.local.u32 	%r354, [%rd113+16];
	shf.l.wrap.b32 	%r684, %r354, %r684, %r199;
$L__BB0_139:
	shr.u32 	%r355, %r683, 30;
	shf.l.wrap.b32 	%r356, %r684, %r683, 2;
	shl.b32 	%r357, %r684, 2;
	shr.u32 	%r358, %r356, 31;
	add.s32 	%r359, %r358, %r355;
	neg.s32 	%r360, %r359;
	setp.lt.s32 	%p56, %r196, 0;
	selp.b32 	%r685, %r360, %r359, %p56;
	xor.b32  	%r361, %r356, %r196;
	shr.s32 	%r362, %r356, 31;
	xor.b32  	%r363, %r362, %r356;
	xor.b32  	%r364, %r362, %r357;
	cvt.u64.u32 	%rd173, %r363;
	shl.b64 	%rd174, %rd173, 32;
	cvt.u64.u32 	%rd175, %r364;
	or.b64  	%rd176, %rd174, %rd175;
	cvt.rn.f64.s64 	%fd13, %rd176;
	mul.f64 	%fd14, %fd13, 0d3BF921FB54442D19;
	cvt.rn.f32.f64 	%f246, %fd14;
	neg.f32 	%f247, %f246;
	setp.lt.s32 	%p57, %r361, 0;
	selp.f32 	%f701, %f247, %f246, %p57;
$L__BB0_140:
	mul.f32 	%f249, %f701, %f701;
	fma.rn.f32 	%f250, %f249, 0f3C190000, 0f3B560000;
	fma.rn.f32 	%f251, %f250, %f249, 0f3CC70000;
	fma.rn.f32 	%f252, %f251, %f249, 0f3D5B0000;
	fma.rn.f32 	%f253, %f252, %f249, 0f3E089438;
	fma.rn.f32 	%f254, %f253, %f249, 0f3EAAAA88;
	mul.rn.f32 	%f255, %f249, %f701;
	fma.rn.f32 	%f256, %f254, %f255, %f701;
	abs.f32 	%f257, %f701;
	setp.eq.f32 	%p58, %f257, 0f3A00B43C;
	selp.f32 	%f258, %f701, %f256, %p58;
	and.b32  	%r366, %r685, 1;
	setp.eq.b32 	%p59, %r366, 1;
	neg.f32 	%f259, %f258;
	rcp.approx.ftz.f32 	%f260, %f259;
	selp.f32 	%f261, %f260, %f258, %p59;
	neg.f32 	%f109, %f261;
	div.rn.f32 	%f262, %f14, %f26;
	abs.f32 	%f263, %f262;
	setp.gt.f32 	%p60, %f263, 0f3F800000;
	rcp.approx.ftz.f32 	%f264, %f263;
	selp.f32 	%f265, %f264, %f263, %p60;
	mul.f32 	%f266, %f265, %f265;
	fma.rn.f32 	%f267, %f266, 0f3B2090AA, 0fBC6BE14F;
	fma.rn.f32 	%f268, %f267, %f266, 0f3D23397E;
	fma.rn.f32 	%f269, %f268, %f266, 0fBD948A7A;
	fma.rn.f32 	%f270, %f269, %f266, 0f3DD76B21;
	fma.rn.f32 	%f271, %f270, %f266, 0fBE111E88;
	fma.rn.f32 	%f272, %f271, %f266, 0f3E4CAF60;
	fma.rn.f32 	%f273, %f272, %f266, 0fBEAAAA27;
	mul.f32 	%f274, %f266, %f273;
	fma.rn.f32 	%f275, %f274, %f265, %f265;
	neg.f32 	%f276, %f275;
	fma.rn.f32 	%f277, 0f3F6EE581, 0f3FD774EB, %f276;
	selp.f32 	%f278, %f277, %f275, %p60;
	setp.num.f32 	%p61, %f263, %f263;
	copysign.f32 	%f279, %f262, %f278;
	selp.f32 	%f110, %f279, %f278, %p61;
	mul.f32 	%f280, %f110, 0f3F22F983;
	cvt.rni.s32.f32 	%r689, %f280;
	cvt.rn.f32.s32 	%f281, %r689;
	fma.rn.f32 	%f282, %f281, 0fBFC90FDA, %f110;
	fma.rn.f32 	%f283, %f281, 0fB3A22168, %f282;
	fma.rn.f32 	%f702, %f281, 0fA7C234C5, %f283;
	abs.f32 	%f112, %f110;
	setp.ltu.f32 	%p62, %f112, 0f47CE4780;
	@%p62 bra 	$L__BB0_148;
	setp.neu.f32 	%p63, %f112, 0f7F800000;
	@%p63 bra 	$L__BB0_143;
	mov.f32 	%f286, 0f00000000;
	mul.rn.f32 	%f702, %f110, %f286;
	mov.b32 	%r689, 0;
	bra.uni 	$L__BB0_148;
$L__BB0_143:
	mov.b32 	%r209, %f110;
	mov.b64 	%rd340, 0;
	mov.b32 	%r686, 0;
	mov.u64 	%rd338, __cudart_i2opi_f;
	shl.b32 	%r369, %r209, 8;
	or.b32  	%r370, %r369, -2147483648;
	mov.u64 	%rd339, %rd1;
$L__BB0_144:
	.pragma "nounroll";
	ld.global.nc.u32 	%r368, [%rd338];
	mad.wide.u32 	%rd179, %r368, %r370, %rd340;
	shr.u64 	%rd340, %rd179, 32;
	st.local.u32 	[%rd339], %rd179;
	add.s32 	%r686, %r686, 1;
	add.s64 	%rd339, %rd339, 4;
	add.s64 	%rd338, %rd338, 4;
	setp.ne.s32 	%p64, %r686, 6;
	@%p64 bra 	$L__BB0_144;
	shr.u32 	%r371, %r209, 23;
	st.local.u32 	[%rd1+24], %rd340;
	and.b32  	%r212, %r371, 31;
	and.b32  	%r372, %r371, 224;
	add.s32 	%r373, %r372, -128;
	shr.u32 	%r374, %r373, 5;
	mul.wide.u32 	%rd180, %r374, 4;
	sub.s64 	%rd120, %rd1, %rd180;
	ld.local.u32 	%r687, [%rd120+24];
	ld.local.u32 	%r688, [%rd120+20];
	setp.eq.s32 	%p65, %r212, 0;
	@%p65 bra 	$L__BB0_147;
	shf.l.wrap.b32 	%r687, %r688, %r687, %r212;
	ld.local.u32 	%r375, [%rd120+16];
	shf.l.wrap.b32 	%r688, %r375, %r688, %r212;
$L__BB0_147:
	shr.u32 	%r376, %r687, 30;
	shf.l.wrap.b32 	%r377, %r688, %r687, 2;
	shl.b32 	%r378, %r688, 2;
	shr.u32 	%r379, %r377, 31;
	add.s32 	%r380, %r379, %r376;
	neg.s32 	%r381, %r380;
	setp.lt.s32 	%p66, %r209, 0;
	selp.b32 	%r689, %r381, %r380, %p66;
	xor.b32  	%r382, %r377, %r209;
	shr.s32 	%r383, %r377, 31;
	xor.b32  	%r384, %r383, %r377;
	xor.b32  	%r385, %r383, %r378;
	cvt.u64.u32 	%rd181, %r384;
	shl.b64 	%rd182, %rd181, 32;
	cvt.u64.u32 	%rd183, %r385;
	or.b64  	%rd184, %rd182, %rd183;
	cvt.rn.f64.s64 	%fd15, %rd184;
	mul.f64 	%fd16, %fd15, 0d3BF921FB54442D19;
	cvt.rn.f32.f64 	%f284, %fd16;
	neg.f32 	%f285, %f284;
	setp.lt.s32 	%p67, %r382, 0;
	selp.f32 	%f702, %f285, %f284, %p67;
$L__BB0_148:
	mul.f32 	%f288, %f702, %f702;
	fma.rn.f32 	%f289, %f288, 0f3C190000, 0f3B560000;
	fma.rn.f32 	%f290, %f289, %f288, 0f3CC70000;
	fma.rn.f32 	%f291, %f290, %f288, 0f3D5B0000;
	fma.rn.f32 	%f292, %f291, %f288, 0f3E089438;
	fma.rn.f32 	%f293, %f292, %f288, 0f3EAAAA88;
	mul.rn.f32 	%f294, %f288, %f702;
	fma.rn.f32 	%f295, %f293, %f294, %f702;
	abs.f32 	%f296, %f702;
	setp.eq.f32 	%p68, %f296, 0f3A00B43C;
	selp.f32 	%f297, %f702, %f295, %p68;
	and.b32  	%r387, %r689, 1;
	setp.eq.b32 	%p69, %r387, 1;
	neg.f32 	%f298, %f297;
	rcp.approx.ftz.f32 	%f299, %f298;
	selp.f32 	%f300, %f299, %f297, %p69;
	cvt.f64.f32 	%fd17, %f300;
	mov.f64 	%fd18, 0d3FF0000000000000;
	sub.f64 	%fd19, %fd18, %fd17;
	mul.f64 	%fd20, %fd19, 0d3FE0000000000000;
	add.s32 	%r388, %r222, -1;
	cvt.rn.f64.s32 	%fd21, %r388;
	mul.f64 	%fd22, %fd20, %fd21;
	cvt.rn.f32.f64 	%f704, %fd22;
	cvt.rn.f64.s32 	%fd23, %r222;
	cvt.f64.f32 	%fd24, %f109;
	add.f64 	%fd25, %fd24, 0d3FF0000000000000;
	mul.f64 	%fd26, %fd25, 0d3FE0000000000000;
	mul.f64 	%fd27, %fd26, %fd23;
	cvt.rn.f32.f64 	%f703, %fd27;
$L__BB0_149:
	add.s32 	%r602, %r222, -1;
	cvt.rn.f32.s32 	%f684, %r602;
	setp.gt.f32 	%p170, %f704, %f684;
	selp.f32 	%f121, %f684, %f704, %p170;
	setp.gt.f32 	%p171, %f703, %f684;
	selp.f32 	%f122, %f684, %f703, %p171;
	setp.neu.f32 	%p172, %f705, 0f3F800000;
	@%p172 bra 	$L__BB0_151;
	ld.param.u64 	%rd286, [cube2equi_param_0];
	cvt.rzi.s32.f32 	%r618, %f121;
	cvt.rzi.s32.f32 	%r619, %f122;
	mad.lo.s32 	%r620, %r618, %r222, %r619;
	cvta.to.global.u64 	%rd280, %rd286;
	mul.wide.s32 	%rd281, %r620, 3;
	add.s64 	%rd282, %rd280, %rd281;
	ld.global.u8 	%rs25, [%rd282];
	ld.global.u8 	%rs24, [%rd282+1];
	ld.global.u8 	%rs23, [%rd282+2];
	bra.uni 	$L__BB0_161;
$L__BB0_151:
	setp.neu.f32 	%p173, %f705, 0f40000000;
	@%p173 bra 	$L__BB0_153;
	ld.param.u64 	%rd287, [cube2equi_param_2];
	cvt.rzi.s32.f32 	%r615, %f121;
	cvt.rzi.s32.f32 	%r616, %f122;
	mad.lo.s32 	%r617, %r615, %r222, %r616;
	cvta.to.global.u64 	%rd277, %rd287;
	mul.wide.s32 	%rd278, %r617, 3;
	add.s64 	%rd279, %rd277, %rd278;
	ld.global.u8 	%rs25, [%rd279];
	ld.global.u8 	%rs24, [%rd279+1];
	ld.global.u8 	%rs23, [%rd279+2];
	bra.uni 	$L__BB0_161;
$L__BB0_153:
	setp.neu.f32 	%p174, %f705, 0f40400000;
	@%p174 bra 	$L__BB0_155;
	cvt.rzi.s32.f32 	%r612, %f121;
	cvt.rzi.s32.f32 	%r613, %f122;
	mad.lo.s32 	%r614, %r612, %r222, %r613;
	cvta.to.global.u64 	%rd274, %rd125;
	mul.wide.s32 	%rd275, %r614, 3;
	add.s64 	%rd276, %rd274, %rd275;
	ld.global.u8 	%rs25, [%rd276];
	ld.global.u8 	%rs24, [%rd276+1];
	ld.global.u8 	%rs23, [%rd276+2];
	bra.uni 	$L__BB0_161;
$L__BB0_155:
	setp.neu.f32 	%p175, %f705, 0f40800000;
	@%p175 bra 	$L__BB0_157;
	cvt.rzi.s32.f32 	%r609, %f121;
	cvt.rzi.s32.f32 	%r610, %f122;
	mad.lo.s32 	%r611, %r609, %r222, %r610;
	cvta.to.global.u64 	%rd271, %rd122;
	mul.wide.s32 	%rd272, %r611, 3;
	add.s64 	%rd273, %rd271, %rd272;
	ld.global.u8 	%rs25, [%rd273];
	ld.global.u8 	%rs24, [%rd273+1];
	ld.global.u8 	%rs23, [%rd273+2];
	bra.uni 	$L__BB0_161;
$L__BB0_157:
	setp.neu.f32 	%p176, %f705, 0f40A00000;
	@%p176 bra 	$L__BB0_159;
	cvt.rzi.s32.f32 	%r606, %f121;
	cvt.rzi.s32.f32 	%r607, %f122;
	mad.lo.s32 	%r608, %r606, %r222, %r607;
	cvta.to.global.u64 	%rd268, %rd124;
	mul.wide.s32 	%rd269, %r608, 3;
	add.s64 	%rd270, %rd268, %rd269;
	ld.global.u8 	%rs25, [%rd270];
	ld.global.u8 	%rs24, [%rd270+1];
	ld.global.u8 	%rs23, [%rd270+2];
	bra.uni 	$L__BB0_161;
$L__BB0_159:
	setp.neu.f32 	%p177, %f705, 0f40C00000;
	@%p177 bra 	$L__BB0_161;
	ld.param.u64 	%rd288, [cube2equi_param_5];
	cvt.rzi.s32.f32 	%r603, %f121;
	cvt.rzi.s32.f32 	%r604, %f122;
	mad.lo.s32 	%r605, %r603, %r222, %r604;
	cvta.to.global.u64 	%rd265, %rd288;
	mul.wide.s32 	%rd266, %r605, 3;
	add.s64 	%rd267, %rd265, %rd266;
	ld.global.u8 	%rs25, [%rd267];
	ld.global.u8 	%rs24, [%rd267+1];
	ld.global.u8 	%rs23, [%rd267+2];
$L__BB0_161:
	ld.param.u64 	%rd289, [cube2equi_param_6];
	mad.lo.s32 	%r621, %r221, %r231, %r1;
	cvta.to.global.u64 	%rd283, %rd289;
	mul.wide.s32 	%rd284, %r621, 3;
	add.s64 	%rd285, %rd283, %rd284;
	st.global.u8 	[%rd285], %rs25;
	st.global.u8 	[%rd285+1], %rs24;
	st.global.u8 	[%rd285+2], %rs23;
$L__BB0_162:
	ret;

}


// ===== COMPILED SASS (sm_100) =====

	.target	sm_100

	.elftype	@"ET_EXEC"


//--------------------- .note.nv.tkinfo           --------------------------
	.section	.note.nv.tkinfo,"",@"SHT_NOTE"
	.sectionflags	@"SHF_NOTE_NV_TKINFO"
	.tkinfo
        /*0018*/ 	.word	0x00000002
        /*0030*/ 	.string	""
        /*0030*/ 	.string	"ptxas"
        /*0030*/ 	.string	"Cuda compilation tools, release 13.0, V13.0.88"
        /*0030*/ 	.string	"Build cuda_13.0.r13.0/compiler.36424714_0"
        /*0030*/ 	.string	"-arch sm_100 -m 64 "



//--------------------- .note.nv.cuinfo           --------------------------
	.section	.note.nv.cuinfo,"",@"SHT_NOTE"
	.sectionflags	@"SHF_NOTE_NV_CUINFO"
        /*0018*/ 	.short	0x0002
        /*001a*/ 	.short	0x0064
        /*001c*/ 	.short	0x0082
	.zero		2


//--------------------- .nv.info                  --------------------------
	.section	.nv.info,"",@"SHT_CUDA_INFO"
	.align	4


	//----- nvinfo : EIATTR_REGCOUNT
	.align		4
        /*0000*/ 	.byte	0x04, 0x2f
        /*0002*/ 	.short	(.L_2 - .L_1)
	.align		4
.L_1:
        /*0004*/ 	.word	index@(cube2equi)
        /*0008*/ 	.word	0x0000001a


	//----- nvinfo : EIATTR_FRAME_SIZE
	.align		4
.L_2:
        /*000c*/ 	.byte	0x04, 0x11
        /*000e*/ 	.short	(.L_4 - .L_3)
	.align		4
.L_3:
        /*0010*/ 	.word	index@($__internal_0_$__cuda_sm3x_div_rn_noftz_f32_slowpath)
        /*0014*/ 	.word	0x00000020


	//----- nvinfo : EIATTR_FRAME_SIZE
	.align		4
.L_4:
        /*0018*/ 	.byte	0x04, 0x11
        /*001a*/ 	.short	(.L_6 - .L_5)
	.align		4
.L_5:
        /*001c*/ 	.word	index@(cube2equi)
        /*0020*/ 	.word	0x00000020


	//----- nvinfo : EIATTR_MIN_STACK_SIZE
	.align		4
.L_6:
        /*0024*/ 	.byte	0x04, 0x12
        /*0026*/ 	.short	(.L_8 - .L_7)
	.align		4
.L_7:
        /*0028*/ 	.word	index@(cube2equi)
        /*002c*/ 	.word	0x00000020
.L_8:


//--------------------- .nv.compat                --------------------------
	.section	.nv.compat,"",@"SHT_CUDA_COMPAT_INFO"
	.align	4
        /*0000*/ 	.byte	0x02, 0x09, 0x00, 0x00, 0x02, 0x02, 0x01, 0x00, 0x02, 0x05, 0x05, 0x00, 0x03, 0x07, 0x01, 0x01
        /*0010*/ 	.byte	0x02, 0x03, 0x00, 0x00, 0x02, 0x06, 0x01, 0x00, 0x04, 0x0b, 0x08, 0x00, 0x01, 0x00, 0x00, 0x00
        /*0020*/ 	.byte	0x00, 0x00, 0x00, 0x00


//--------------------- .nv.info.cube2equi        --------------------------
	.section	.nv.info.cube2equi,"",@"SHT_CUDA_INFO"
	.sectionflags	@""
	.align	4


	//----- nvinfo : EIATTR_CUDA_API_VERSION
	.align		4
        /*0000*/ 	.byte	0x04, 0x37
        /*0002*/ 	.short	(.L_10 - .L_9)
.L_9:
        /*0004*/ 	.word	0x00000082


	//----- nvinfo : EIATTR_KPARAM_INFO
	.align		4
.L_10:
        /*0008*/ 	.byte	0x04, 0x17
        /*000a*/ 	.short	(.L_12 - .L_11)
.L_11:
        /*000c*/ 	.word	0x00000000
        /*0010*/ 	.short	0x0009
        /*0012*/ 	.short	0x0040
        /*0014*/ 	.byte	0x00, 0xf0, 0x11, 0x00


	//----- nvinfo : EIATTR_KPARAM_INFO
	.align		4
.L_12:
        /*0018*/ 	.byte	0x04, 0x17
        /*001a*/ 	.short	(.L_14 - .L_13)
.L_13:
        /*001c*/ 	.word	0x00000000
        /*0020*/ 	.short	0x0008
        /*0022*/ 	.short	0x003c
        /*0024*/ 	.byte	0x00, 0xf0, 0x11, 0x00


	//----- nvinfo : EIATTR_KPARAM_INFO
	.align		4
.L_14:
        /*0028*/ 	.byte	0x04, 0x17
        /*002a*/ 	.short	(.L_16 - .L_15)
.L_15:
        /*002c*/ 	.word	0x00000000
        /*0030*/ 	.short	0x0007
        /*0032*/ 	.short	0x0038
        /*0034*/ 	.byte	0x00, 0xf0, 0x11, 0x00


	//----- nvinfo : EIATTR_KPARAM_INFO
	.align		4
.L_16:
        /*0038*/ 	.byte	0x04, 0x17
        /*003a*/ 	.short	(.L_18 - .L_17)
.L_17:
        /*003c*/ 	.word	0x00000000
        /*0040*/ 	.short	0x0006
        /*0042*/ 	.short	0x0030
        /*0044*/ 	.byte	0x00, 0xf5, 0x21, 0x00


	//----- nvinfo : EIATTR_KPARAM_INFO
	.align		4
.L_18:
        /*0048*/ 	.byte	0x04, 0x17
        /*004a*/ 	.short	(.L_20 - .L_19)
.L_19:
        /*004c*/ 	.word	0x00000000
        /*0050*/ 	.short	0x0005
        /*0052*/ 	.short	0x0028
        /*0054*/ 	.byte	0x00, 0xf5, 0x21, 0x00


	//----- nvinfo : EIATTR_KPARAM_INFO
	.align		4
.L_20:
        /*0058*/ 	.byte	0x04, 0x17
        /*005a*/ 	.short	(.L_22 - .L_21)
.L_21:
        /*005c*/ 	.word	0x00000000
        /*0060*/ 	.short	0x0004
        /*0062*/ 	.short	0x0020
        /*0064*/ 	.byte	0x00, 0xf5, 0x21, 0x00


	//----- nvinfo : EIATTR_KPARAM_INFO
	.align		4
.L_22:
        /*0068*/ 	.byte	0x04, 0x17
        /*006a*/ 	.short	(.L_24 - .L_23)
.L_23:
        /*006c*/ 	.word	0x00000000
        /*0070*/ 	.short	0x0003
        /*0072*/ 	.short	0x0018
        /*0074*/ 	.byte	0x00, 0xf5, 0x21, 0x00


	//----- nvinfo : EIATTR_KPARAM_INFO
	.align		4
.L_24:
        /*0078*/ 	.byte	0x04, 0x17
        /*007a*/ 	.short	(.L_26 - .L_25)
.L_25:
        /*007c*/ 	.word	0x00000000
        /*0080*/ 	.short	0x0002
        /*0082*/ 	.short	0x0010
        /*0084*/ 	.byte	0x00, 0xf5, 0x21, 0x00


	//----- nvinfo : EIATTR_KPARAM_INFO
	.align		4
.L_26:
        /*0088*/ 	.byte	0x04, 0x17
        /*008a*/ 	.short	(.L_28 - .L_27)
.L_27:
        /*008c*/ 	.word	0x00000000
        /*0090*/ 	.short	0x0001
        /*0092*/ 	.short	0x0008
        /*0094*/ 	.byte	0x00, 0xf5, 0x21, 0x00


	//----- nvinfo : EIATTR_KPARAM_INFO
	.align		4
.L_28:
        /*0098*/ 	.byte	0x04, 0x17
        /*009a*/ 	.short	(.L_30 - .L_29)
.L_29:
        /*009c*/ 	.word	0x00000000
        /*00a0*/ 	.short	0x0000
        /*00a2*/ 	.short	0x0000
        /*00a4*/ 	.byte	0x00, 0xf5, 0x21, 0x00


	//----- nvinfo : EIATTR_SPARSE_MMA_MASK
	.align		4
.L_30:
        /*00a8*/ 	.byte	0x03, 0x50
        /*00aa*/ 	.short	0x0000


	//----- nvinfo : EIATTR_MAXREG_COUNT
	.align		4
        /*00ac*/ 	.byte	0x03, 0x1b
        /*00ae*/ 	.short	0x00ff


	//----- nvinfo : EIATTR_MERCURY_ISA_VERSION
	.align		4
        /*00b0*/ 	.byte	0x03, 0x5f
        /*00b2*/ 	.short	0x0101


	//----- nvinfo : EIATTR_VRC_CTA_INIT_COUNT
	.align		4
        /*00b4*/ 	.byte	0x02, 0x4a
	.zero		1
	.zero		1


	//----- nvinfo : EIATTR_EXIT_INSTR_OFFSETS
	.align		4
        /*00b8*/ 	.byte	0x04, 0x1c
        /*00ba*/ 	.short	(.L_32 - .L_31)


	//   ....[0]....
.L_31:
        /*00bc*/ 	.word	0x000000d0


	//   ....[1]....
        /*00c0*/ 	.word	0x00007ea0


	//----- nvinfo : EIATTR_CRS_STACK_SIZE
	.align		4
.L_32:
        /*00c4*/ 	.byte	0x04, 0x1e
        /*00c6*/ 	.short	(.L_34 - .L_33)
.L_33:
        /*00c8*/ 	.word	0x00000000


	//----- nvinfo : EIATTR_CBANK_PARAM_SIZE
	.align		4
.L_34:
        /*00cc*/ 	.byte	0x03, 0x19
        /*00ce*/ 	.short	0x0044


	//----- nvinfo : EIATTR_PARAM_CBANK
	.align		4
        /*00d0*/ 	.byte	0x04, 0x0a
        /*00d2*/ 	.short	(.L_36 - .L_35)
	.align		4
.L_35:
        /*00d4*/ 	.word	index@(.nv.constant0.cube2equi)
        /*00d8*/ 	.short	0x0380
        /*00da*/ 	.short	0x0044


	//----- nvinfo : EIATTR_SW_WAR
	.align		4
.L_36:
        /*00dc*/ 	.byte	0x04, 0x36
        /*00de*/ 	.short	(.L_38 - .L_37)
.L_37:
        /*00e0*/ 	.word	0x00000008
.L_38:


//--------------------- .nv.callgraph             --------------------------
	.section	.nv.callgraph,"",@"SHT_CUDA_CALLGRAPH"
	.align	4
	.sectionentsize	8
	.align		4
        /*0000*/ 	.word	0x00000000
	.align		4
        /*0004*/ 	.word	0xffffffff
	.align		4
        /*0008*/ 	.word	0x00000000
	.align		4
        /*000c*/ 	.word	0xfffffffe
	.align		4
        /*0010*/ 	.word	0x00000000
	.align		4
        /*0014*/ 	.word	0xfffffffd
	.align		4
        /*0018*/ 	.word	0x00000000
	.align		4
        /*001c*/ 	.word	0xfffffffc


//--------------------- .nv.constant4             --------------------------
	.section	.nv.constant4,"a",@progbits
	.align	8
	.align		8
.nv.constant4:
        /*0000*/ 	.dword	__cudart_i2opi_f


//--------------------- .text.cube2equi           --------------------------
	.section	.text.cube2equi,"ax",@progbits
	.align	128
        .global         cube2equi
        .type           cube2equi,@function
        .size           cube2equi,(.L_x_111 - cube2equi)
        .other          cube2equi,@"STO_CUDA_ENTRY STV_DEFAULT"
cube2equi:
.text.cube2equi:
[----:B------:R-:W0:Y:S01]  /*0000*/  LDC R1, c[0x0][0x37c] ;  /* 0x0000df00ff017b82 */ /* 0x000e220000000800 */
[----:B------:R-:W1:Y:S01]  /*0010*/  S2R R5, SR_CTAID.Y ;  /* 0x0000000000057919 */ /* 0x000e620000002600 */
[----:B------:R-:W2:Y:S01]  /*0020*/  LDCU UR4, c[0x0][0x360] ;  /* 0x00006c00ff0477ac */ /* 0x000ea20008000800 */
[----:B0-----:R-:W-:Y:S01]  /*0030*/  VIADD R1, R1, 0xffffffe0 ;  /* 0xffffffe001017836 */ /* 0x001fe20000000000 */
[----:B------:R-:W1:Y:S01]  /*0040*/  S2R R0, SR_TID.Y ;  /* 0x0000000000007919 */ /* 0x000e620000002200 */
[----:B------:R-:W1:Y:S01]  /*0050*/  LDCU UR5, c[0x0][0x364] ;  /* 0x00006c80ff0577ac */ /* 0x000e620008000800 */
[----:B------:R-:W2:Y:S01]  /*0060*/  S2R R6, SR_CTAID.X ;  /* 0x0000000000067919 */ /* 0x000ea20000002500 */
[----:B------:R-:W0:Y:S01]  /*0070*/  LDCU.64 UR6, c[0x0][0x3b8] ;  /* 0x00007700ff0677ac */ /* 0x000e220008000a00 */
[----:B------:R-:W2:Y:S01]  /*0080*/  S2R R3, SR_TID.X ;  /* 0x0000000000037919 */ /* 0x000ea20000002100 */
[----:B-1----:R-:W-:-:S05]  /*0090*/  IMAD R5, R5, UR5, R0 ;  /* 0x0000000505057c24 */ /* 0x002fca000f8e0200 */
[----:B0-----:R-:W-:Y:S01]  /*00a0*/  ISETP.GE.AND P0, PT, R5, UR6, PT ;  /* 0x0000000605007c0c */ /* 0x001fe2000bf06270 */
[----:B--2---:R-:W-:-:S05]  /*00b0*/  IMAD R6, R6, UR4, R3 ;  /* 0x0000000406067c24 */ /* 0x004fca000f8e0203 */
[----:B------:R-:W-:-:S13]  /*00c0*/  ISETP.GE.OR P0, PT, R6, UR7, P0 ;  /* 0x0000000706007c0c */ /* 0x000fda0008706670 */
[----:B------:R-:W-:Y:S05]  /*00d0*/  @P0 EXIT ;  /* 0x000000000000094d */ /* 0x000fea0003800000 */
[----:B------:R-:W0:Y:S01]  /*00e0*/  LDCU UR4, c[0x0][0x3c0] ;  /* 0x00007800ff0477ac */ /* 0x000e220008000800 */
[----:B------:R-:W-:Y:S01]  /*00f0*/  I2FP.F32.U32 R4, R5 ;  /* 0x0000000500047245 */ /* 0x000fe20000201000 */
[----:B------:R-:W-:Y:S01]  /*0100*/  BSSY.RECONVERGENT B2, `(.L_x_0) ;  /* 0x000000e000027945 */ /* 0x000fe20003800200 */
[----:B0-----:R-:W-:-:S06]  /*0110*/  USHF.L.U32 UR4, UR4, 0x1, URZ ;  /* 0x0000000104047899 */ /* 0x001fcc00080006ff */
[----:B------:R-:W-:-:S04]  /*0120*/  I2FP.F32.S32 R7, UR4 ;  /* 0x0000000400077c45 */ /* 0x000fc80008201400 */
[----:B------:R-:W0:Y:S08]  /*0130*/  MUFU.RCP R0, R7 ;  /* 0x0000000700007308 */ /* 0x000e300000001000 */
[----:B------:R-:W1:Y:S01]  /*0140*/  FCHK P0, R4, R7 ;  /* 0x0000000704007302 */ /* 0x000e620000000000 */
[----:B0-----:R-:W-:-:S04]  /*0150*/  FFMA R3, -R7, R0, 1 ;  /* 0x3f80000007037423 */ /* 0x001fc80000000100 */
[----:B------:R-:W-:-:S04]  /*0160*/  FFMA R3, R0, R3, R0 ;  /* 0x0000000300037223 */ /* 0x000fc80000000000 */
[----:B------:R-:W-:-:S04]  /*0170*/  FFMA R0, R4, R3, RZ ;  /* 0x0000000304007223 */ /* 0x000fc800000000ff */
[----:B------:R-:W-:-:S04]  /*0180*/  FFMA R2, -R7, R0, R4 ;  /* 0x0000000007027223 */ /* 0x000fc80000000104 */
[----:B------:R-:W-:Y:S01]  /*0190*/  FFMA R0, R3, R2, R0 ;  /* 0x0000000203007223 */ /* 0x000fe20000000000 */
[----:B-1----:R-:W-:Y:S06]  /*01a0*/  @!P0 BRA `(.L_x_1) ;  /* 0x00000000000c8947 */ /* 0x002fec0003800000 */
[----:B------:R-:W-:-:S07]  /*01b0*/  MOV R10, 0x1d0 ;  /* 0x000001d0000a7802 */ /* 0x000fce0000000f00 */
[----:B------:R-:W-:Y:S05]  /*01c0*/  CALL.REL.NOINC `($__internal_0_$__cuda_sm3x_div_rn_noftz_f32_slowpath) ;  /* 0x0000007c00387944 */ /* 0x000fea0003c00000 */
[----:B------:R-:W-:-:S07]  /*01d0*/  IMAD.MOV.U32 R0, RZ, RZ, R4 ;  /* 0x000000ffff007224 */ /* 0x000fce00078e0004 */
.L_x_1:
[----:B------:R-:W-:Y:S05]  /*01e0*/  BSYNC.RECONVERGENT B2 ;  /* 0x0000000000027941 */ /* 0x000fea0003800200 */
.L_x_0:
[----:B------:R-:W0:Y:S01]  /*01f0*/  LDCU UR4, c[0x0][0x3c0] ;  /* 0x00007800ff0477ac */ /* 0x000e220008000800 */
[----:B------:R-:W-:Y:S01]  /*0200*/  I2FP.F32.S32 R4, R6 ;  /* 0x0000000600047245 */ /* 0x000fe20000201400 */
[----:B------:R-:W-:Y:S01]  /*0210*/  FADD R0, -R0, 1 ;  /* 0x3f80000000007421 */ /* 0x000fe20000000100 */
[----:B------:R-:W-:Y:S03]  /*0220*/  BSSY.RECONVERGENT B2, `(.L_x_2) ;  /* 0x000000f000027945 */ /* 0x000fe60003800200 */
[----:B------:R-:W-:Y:S01]  /*0230*/  FMUL R9, R0, 3.1415927410125732422 ;  /* 0x40490fdb00097820 */ /* 0x000fe20000400000 */
        /* <DEDUP_REMOVED lines=13> */
.L_x_3:
[----:B------:R-:W-:Y:S05]  /*0310*/  BSYNC.RECONVERGENT B2 ;  /* 0x0000000000027941 */ /* 0x000fea0003800200 */
.L_x_2:
[----:B------:R-:W-:Y:S01]  /*0320*/  FADD R11, R2, R2 ;  /* 0x00000002020b7221 */ /* 0x000fe20000000000 */
[----:B------:R-:W0:Y:S01]  /*0330*/  LDCU.64 UR6, c[0x0][0x358] ;  /* 0x00006b00ff0677ac */ /* 0x000e220008000a00 */
[----:B------:R-:W-:Y:S02]  /*0340*/  BSSY.RECONVERGENT B0, `(.L_x_4) ;  /* 0x0000043000007945 */ /* 0x000fe40003800200 */
[----:B------:R-:W-:-:S04]  /*0350*/  FMUL R11, R11, 3.1415927410125732422 ;  /* 0x40490fdb0b0b7820 */ /* 0x000fc80000400000 */
[C---:B------:R-:W-:Y:S01]  /*0360*/  FMUL R0, R11.reuse, 0.63661974668502807617 ;  /* 0x3f22f9830b007820 */ /* 0x040fe20000400000 */
[----:B------:R-:W-:-:S05]  /*0370*/  FSETP.GE.AND P0, PT, |R11|, 105615, PT ;  /* 0x47ce47800b00780b */ /* 0x000fca0003f06200 */
[----:B------:R-:W1:Y:S02]  /*0380*/  F2I.NTZ R0, R0 ;  /* 0x0000000000007305 */ /* 0x000e640000203100 */
[-C--:B-1----:R-:W-:Y:S02]  /*0390*/  I2FP.F32.S32 R14, R0.reuse ;  /* 0x00000000000e7245 */ /* 0x082fe40000201400 */
[----:B------:R-:W-:-:S03]  /*03a0*/  MOV R13, R0 ;  /* 0x00000000000d7202 */ /* 0x000fc60000000f00 */
[----:B------:R-:W-:-:S04]  /*03b0*/  FFMA R3, R14, -1.5707962512969970703, R11 ;  /* 0xbfc90fda0e037823 */ /* 0x000fc8000000000b */
[----:B------:R-:W-:-:S04]  /*03c0*/  FFMA R3, R14, -7.5497894158615963534e-08, R3 ;  /* 0xb3a221680e037823 */ /* 0x000fc80000000003 */
[----:B------:R-:W-:-:S04]  /*03d0*/  FFMA R14, R14, -5.3903029534742383927e-15, R3 ;  /* 0xa7c234c50e0e7823 */ /* 0x000fc80000000003 */
[----:B------:R-:W-:Y:S01]  /*03e0*/  IMAD.MOV.U32 R2, RZ, RZ, R14 ;  /* 0x000000ffff027224 */ /* 0x000fe200078e000e */
[----:B0-----:R-:W-:Y:S06]  /*03f0*/  @!P0 BRA `(.L_x_5) ;  /* 0x0000000000dc8947 */ /* 0x001fec0003800000 */
[----:B------:R-:W-:-:S13]  /*0400*/  FSETP.NEU.AND P0, PT, |R11|, +INF , PT ;  /* 0x7f8000000b00780b */ /* 0x000fda0003f0d200 */
[----:B------:R-:W-:Y:S01]  /*0410*/  @!P0 FMUL R2, RZ, R11 ;  /* 0x0000000bff028220 */ /* 0x000fe20000400000 */
[----:B------:R-:W-:Y:S01]  /*0420*/  @!P0 IMAD.MOV.U32 R0, RZ, RZ, RZ ;  /* 0x000000ffff008224 */ /* 0x000fe200078e00ff */
[----:B------:R-:W-:Y:S06]  /*0430*/  @!P0 BRA `(.L_x_5) ;  /* 0x0000000000cc8947 */ /* 0x000fec0003800000 */
[----:B------:R-:W-:Y:S02]  /*0440*/  IMAD.SHL.U32 R2, R11, 0x100, RZ ;  /* 0x000001000b027824 */ /* 0x000fe400078e00ff */
[----:B------:R-:W-:Y:S02]  /*0450*/  HFMA2 R8, -RZ, RZ, 0, 0 ;  /* 0x00000000ff087431 */ /* 0x000fe400000001ff */
[----:B------:R-:W-:Y:S01]  /*0460*/  IMAD.MOV.U32 R0, RZ, RZ, R1 ;  /* 0x000000ffff007224 */ /* 0x000fe200078e0001 */
[----:B------:R-:W0:Y:S01]  /*0470*/  LDCU.64 UR8, c[0x4][URZ] ;  /* 0x01000000ff0877ac */ /* 0x000e220008000a00 */
[----:B------:R-:W-:Y:S01]  /*0480*/  LOP3.LUT R15, R2, 0x80000000, RZ, 0xfc, !PT ;  /* 0x80000000020f7812 */ /* 0x000fe200078efcff */
[----:B------:R-:W-:Y:S01]  /*0490*/  UMOV UR5, URZ ;  /* 0x000000ff00057c82 */ /* 0x000fe20008000000 */
[----:B------:R-:W-:-:S05]  /*04a0*/  UMOV UR4, URZ ;  /* 0x000000ff00047c82 */ /* 0x000fca0008000000 */
.L_x_6:
[----:B0-----:R-:W-:Y:S02]  /*04b0*/  IMAD.U32 R16, RZ, RZ, UR8 ;  /* 0x00000008ff107e24 */ /* 0x001fe4000f8e00ff */
[----:B------:R-:W-:-:S05]  /*04c0*/  IMAD.U32 R17, RZ, RZ, UR9 ;  /* 0x00000009ff117e24 */ /* 0x000fca000f8e00ff */
[----:B------:R-:W2:Y:S01]  /*04d0*/  LDG.E.CONSTANT R2, desc[UR6][R16.64] ;  /* 0x0000000610027981 */ /* 0x000ea2000c1e9900 */
[----:B------:R-:W-:Y:S02]  /*04e0*/  UIADD3 UR8, UP0, UPT, UR8, 0x4, URZ ;  /* 0x0000000408087890 */ /* 0x000fe4000ff1e0ff */
[----:B------:R-:W-:Y:S02]  /*04f0*/  UIADD3 UR4, UPT, UPT, UR4, 0x1, URZ ;  /* 0x0000000104047890 */ /* 0x000fe4000fffe0ff */
[----:B------:R-:W-:Y:S02]  /*0500*/  UIADD3.X UR9, UPT, UPT, URZ, UR9, URZ, UP0, !UPT ;  /* 0x00000009ff097290 */ /* 0x000fe400087fe4ff */
[----:B------:R-:W-:Y:S01]  /*0510*/  UISETP.NE.AND UP0, UPT, UR4, 0x6, UPT ;  /* 0x000000060400788c */ /* 0x000fe2000bf05270 */
[----:B--2---:R-:W-:-:S03]  /*0520*/  IMAD.WIDE.U32 R2, R2, R15, RZ ;  /* 0x0000000f02027225 */ /* 0x004fc600078e00ff */
[----:B------:R-:W-:-:S04]  /*0530*/  IADD3 R7, P0, PT, R2, R8, RZ ;  /* 0x0000000802077210 */ /* 0x000fc80007f1e0ff */
[----:B------:R-:W-:Y:S01]  /*0540*/  IADD3.X R8, PT, PT, R3, UR5, RZ, P0, !PT ;  /* 0x0000000503087c10 */ /* 0x000fe200087fe4ff */
[----:B------:R0:W-:Y:S02]  /*0550*/  STL [R0], R7 ;  /* 0x0000000700007387 */ /* 0x0001e40000100800 */
[----:B0-----:R-:W-:Y:S01]  /*0560*/  IADD3 R0, PT, PT, R0, 0x4, RZ ;  /* 0x0000000400007810 */ /* 0x001fe20007ffe0ff */
[----:B------:R-:W-:Y:S06]  /*0570*/  BRA.U UP0, `(.L_x_6) ;  /* 0xfffffffd00cc7547 */ /* 0x000fec000b83ffff */
[----:B------:R-:W-:Y:S01]  /*0580*/  SHF.R.U32.HI R4, RZ, 0x17, R11 ;  /* 0x00000017ff047819 */ /* 0x000fe2000001160b */
[----:B------:R0:W-:Y:S03]  /*0590*/  STL [R1+0x18], R8 ;  /* 0x0000180801007387 */ /* 0x0001e60000100800 */
[C---:B------:R-:W-:Y:S02]  /*05a0*/  LOP3.LUT R0, R4.reuse, 0xe0, RZ, 0xc0, !PT ;  /* 0x000000e004007812 */ /* 0x040fe400078ec0ff */
[----:B------:R-:W-:-:S03]  /*05b0*/  LOP3.LUT P0, RZ, R4, 0x1f, RZ, 0xc0, !PT ;  /* 0x0000001f04ff7812 */ /* 0x000fc6000780c0ff */
[----:B------:R-:W-:-:S05]  /*05c0*/  VIADD R0, R0, 0xffffff80 ;  /* 0xffffff8000007836 */ /* 0x000fca0000000000 */
[----:B------:R-:W-:-:S05]  /*05d0*/  SHF.R.U32.HI R0, RZ, 0x5, R0 ;  /* 0x00000005ff007819 */ /* 0x000fca0000011600 */
[----:B------:R-:W-:-:S05]  /*05e0*/  IMAD R7, R0, -0x4, R1 ;  /* 0xfffffffc00077824 */ /* 0x000fca00078e0201 */
[----:B------:R-:W2:Y:S04]  /*05f0*/  LDL R0, [R7+0x18] ;  /* 0x0000180007007983 */ /* 0x000ea80000100800 */
[----:B------:R-:W2:Y:S04]  /*0600*/  LDL R3, [R7+0x14] ;  /* 0x0000140007037983 */ /* 0x000ea80000100800 */
[----:B------:R-:W3:Y:S01]  /*0610*/  @P0 LDL R2, [R7+0x10] ;  /* 0x0000100007020983 */ /* 0x000ee20000100800 */
[----:B------:R-:W-:Y:S01]  /*0620*/  LOP3.LUT R4, R4, 0x1f, RZ, 0xc0, !PT ;  /* 0x0000001f04047812 */ /* 0x000fe200078ec0ff */
[----:B------:R-:W-:Y:S01]  /*0630*/  UMOV UR4, 0x54442d19 ;  /* 0x54442d1900047882 */ /* 0x000fe20000000000 */
[----:B------:R-:W-:-:S02]  /*0640*/  UMOV UR5, 0x3bf921fb ;  /* 0x3bf921fb00057882 */ /* 0x000fc40000000000 */
[-C--:B--2---:R-:W-:Y:S02]  /*0650*/  @P0 SHF.L.W.U32.HI R0, R3, R4.reuse, R0 ;  /* 0x0000000403000219 */ /* 0x084fe40000010e00 */
[----:B---3--:R-:W-:Y:S02]  /*0660*/  @P0 SHF.L.W.U32.HI R3, R2, R4, R3 ;  /* 0x0000000402030219 */ /* 0x008fe40000010e03 */
[----:B------:R-:W-:Y:S02]  /*0670*/  ISETP.GE.AND P0, PT, R11, RZ, PT ;  /* 0x000000ff0b00720c */ /* 0x000fe40003f06270 */
[C---:B------:R-:W-:Y:S01]  /*0680*/  SHF.L.W.U32.HI R2, R3.reuse, 0x2, R0 ;  /* 0x0000000203027819 */ /* 0x040fe20000010e00 */
[----:B------:R-:W-:-:S03]  /*0690*/  IMAD.SHL.U32 R3, R3, 0x4, RZ ;  /* 0x0000000403037824 */ /* 0x000fc600078e00ff */
[----:B------:R-:W-:-:S04]  /*06a0*/  SHF.R.S32.HI R4, RZ, 0x1f, R2 ;  /* 0x0000001fff047819 */ /* 0x000fc80000011402 */
[C---:B------:R-:W-:Y:S02]  /*06b0*/  LOP3.LUT R16, R4.reuse, R3, RZ, 0x3c, !PT ;  /* 0x0000000304107212 */ /* 0x040fe400078e3cff */
[----:B------:R-:W-:Y:S02]  /*06c0*/  LOP3.LUT R17, R4, R2, RZ, 0x3c, !PT ;  /* 0x0000000204117212 */ /* 0x000fe400078e3cff */
[----:B------:R-:W-:Y:S02]  /*06d0*/  SHF.R.U32.HI R3, RZ, 0x1e, R0 ;  /* 0x0000001eff037819 */ /* 0x000fe40000011600 */
[C---:B------:R-:W-:Y:S02]  /*06e0*/  LOP3.LUT R4, R2.reuse, R11, RZ, 0x3c, !PT ;  /* 0x0000000b02047212 */ /* 0x040fe400078e3cff */
[----:B------:R-:W1:Y:S01]  /*06f0*/  I2F.F64.S64 R16, R16 ;  /* 0x0000001000107312 */ /* 0x000e620000301c00 */
[----:B------:R-:W-:Y:S02]  /*0700*/  LEA.HI R0, R2, R3, RZ, 0x1 ;  /* 0x0000000302007211 */ /* 0x000fe400078f08ff */
[----:B------:R-:W-:-:S03]  /*0710*/  ISETP.GE.AND P1, PT, R4, RZ, PT ;  /* 0x000000ff0400720c */ /* 0x000fc60003f26270 */
[----:B------:R-:W-:-:S05]  /*0720*/  IMAD.MOV R2, RZ, RZ, -R0 ;  /* 0x000000ffff027224 */ /* 0x000fca00078e0a00 */
[----:B------:R-:W-:Y:S01]  /*0730*/  @!P0 MOV R0, R2 ;  /* 0x0000000200008202 */ /* 0x000fe20000000f00 */
[----:B-1----:R-:W-:-:S10]  /*0740*/  DMUL R18, R16, UR4 ;  /* 0x0000000410127c28 */ /* 0x002fd40008000000 */
[----:B------:R-:W1:Y:S02]  /*0750*/  F2F.F32.F64 R18, R18 ;  /* 0x0000001200127310 */ /* 0x000e640000301000 */
[----:B01----:R-:W-:-:S07]  /*0760*/  FSEL R2, -R18, R18, !P1 ;  /* 0x0000001212027208 */ /* 0x003fce0004800100 */
.L_x_5:
[----:B------:R-:W-:Y:S05]  /*0770*/  BSYNC.RECONVERGENT B0 ;  /* 0x0000000000007941 */ /* 0x000fea0003800200 */
.L_x_4:
[C---:B------:R-:W-:Y:S01]  /*0780*/  FMUL R4, R9.reuse, 0.63661974668502807617 ;  /* 0x3f22f98309047820 */ /* 0x040fe20000400000 */
[----:B------:R-:W-:Y:S02]  /*0790*/  IMAD.MOV.U32 R12, RZ, RZ, 0x37cbac00 ;  /* 0x37cbac00ff0c7424 */ /* 0x000fe400078e00ff */
[----:B------:R-:W-:Y:S01]  /*07a0*/  FMUL R7, R2, R2 ;  /* 0x0000000202077220 */ /* 0x000fe20000400000 */
[----:B------:R-:W-:Y:S01]  /*07b0*/  LOP3.LUT R8, R0, 0x1, RZ, 0xc0, !PT ;  /* 0x0000000100087812 */ /* 0x000fe200078ec0ff */
[----:B------:R-:W-:Y:S01]  /*07c0*/  IMAD.MOV.U32 R10, RZ, RZ, 0x3c0885e4 ;  /* 0x3c0885e4ff0a7424 */ /* 0x000fe200078e00ff */
[----:B------:R-:W-:Y:S01]  /*07d0*/  FSETP.GE.AND P1, PT, |R9|, 105615, PT ;  /* 0x47ce47800900780b */ /* 0x000fe20003f26200 */
[----:B------:R-:W0:Y:S01]  /*07e0*/  F2I.NTZ R4, R4 ;  /* 0x0000000400047305 */ /* 0x000e220000203100 */
[----:B------:R-:W-:Y:S01]  /*07f0*/  FFMA R3, R7, R12, -0.0013887860113754868507 ;  /* 0xbab607ed07037423 */ /* 0x000fe2000000000c */
[----:B------:R-:W-:Y:S01]  /*0800*/  ISETP.NE.U32.AND P0, PT, R8, 0x1, PT ;  /* 0x000000010800780c */ /* 0x000fe20003f05070 */
[----:B------:R-:W-:Y:S01]  /*0810*/  IMAD.MOV.U32 R8, RZ, RZ, 0x3e2aaaa8 ;  /* 0x3e2aaaa8ff087424 */ /* 0x000fe200078e00ff */
[----:B------:R-:W-:Y:S02]  /*0820*/  BSSY.RECONVERGENT B0, `(.L_x_7) ;  /* 0x000004a000007945 */ /* 0x000fe40003800200 */
[----:B------:R-:W-:-:S02]  /*0830*/  FSEL R16, R3, -0.00019574658654164522886, P0 ;  /* 0xb94d415303107808 */ /* 0x000fc40000000000 */
[----:B------:R-:W-:Y:S02]  /*0840*/  FSEL R18, R10, 0.041666727513074874878, !P0 ;  /* 0x3d2aaabb0a127808 */ /* 0x000fe40004000000 */
[----:B------:R-:W-:Y:S02]  /*0850*/  IADD3 R3, PT, PT, R0, 0x1, RZ ;  /* 0x0000000100037810 */ /* 0x000fe40007ffe0ff */
[----:B------:R-:W-:Y:S01]  /*0860*/  FSEL R0, R2, 1, !P0 ;  /* 0x3f80000002007808 */ /* 0x000fe20004000000 */
[----:B------:R-:W-:Y:S01]  /*0870*/  FFMA R16, R7, R16, R18 ;  /* 0x0000001007107223 */ /* 0x000fe20000000012 */
[----:B------:R-:W-:Y:S02]  /*0880*/  FSEL R18, -R8, -0.4999999701976776123, !P0 ;  /* 0xbeffffff08127808 */ /* 0x000fe40004000100 */
[----:B0-----:R-:W-:Y:S02]  /*0890*/  I2FP.F32.S32 R20, R4 ;  /* 0x0000000400147245 */ /* 0x001fe40000201400 */
[----:B------:R-:W-:Y:S01]  /*08a0*/  LOP3.LUT P0, RZ, R3, 0x2, RZ, 0xc0, !PT ;  /* 0x0000000203ff7812 */ /* 0x000fe2000780c0ff */
[C---:B------:R-:W-:Y:S01]  /*08b0*/  FFMA R16, R7.reuse, R16, R18 ;  /* 0x0000001007107223 */ /* 0x040fe20000000012 */
[----:B------:R-:W-:Y:S01]  /*08c0*/  FFMA R7, R7, R0, RZ ;  /* 0x0000000007077223 */ /* 0x000fe200000000ff */
[----:B------:R-:W-:-:S03]  /*08d0*/  FFMA R3, R20, -1.5707962512969970703, R9 ;  /* 0xbfc90fda14037823 */ /* 0x000fc60000000009 */
[----:B------:R-:W-:Y:S01]  /*08e0*/  FFMA R21, R7, R16, R0 ;  /* 0x0000001007157223 */ /* 0x000fe20000000000 */
[----:B------:R-:W-:Y:S01]  /*08f0*/  FFMA R3, R20, -7.5497894158615963534e-08, R3 ;  /* 0xb3a2216814037823 */ /* 0x000fe20000000003 */
[----:B------:R-:W-:-:S03]  /*0900*/  IMAD.MOV.U32 R16, RZ, RZ, R4 ;  /* 0x000000ffff107224 */ /* 0x000fc600078e0004 */
[----:B------:R-:W-:Y:S02]  /*0910*/  FFMA R15, R20, -5.3903029534742383927e-15, R3 ;  /* 0xa7c234c5140f7823 */ /* 0x000fe40000000003 */
[----:B------:R-:W-:Y:S02]  /*0920*/  @P0 FADD R21, RZ, -R21 ;  /* 0x80000015ff150221 */ /* 0x000fe40000000000 */
[----:B------:R-:W-:Y:S01]  /*0930*/  IMAD.MOV.U32 R0, RZ, RZ, R15 ;  /* 0x000000ffff007224 */ /* 0x000fe200078e000f */
[----:B------:R-:W-:Y:S06]  /*0940*/  @!P1 BRA `(.L_x_8) ;  /* 0x0000000000dc9947 */ /* 0x000fec0003800000 */
[----:B------:R-:W-:-:S13]  /*0950*/  FSETP.NEU.AND P0, PT, |R9|, +INF , PT ;  /* 0x7f8000000900780b */ /* 0x000fda0003f0d200 */
[----:B------:R-:W-:Y:S01]  /*0960*/  @!P0 FMUL R0, RZ, R9 ;  /* 0x00000009ff008220 */ /* 0x000fe20000400000 */
[----:B------:R-:W-:Y:S01]  /*0970*/  @!P0 IMAD.MOV.U32 R4, RZ, RZ, RZ ;  /* 0x000000ffff048224 */ /* 0x000fe200078e00ff */
[----:B------:R-:W-:Y:S06]  /*0980*/  @!P0 BRA `(.L_x_8) ;  /* 0x0000000000cc8947 */ /* 0x000fec0003800000 */
[----:B------:R-:W-:Y:S01]  /*0990*/  SHF.L.U32 R2, R9, 0x8, RZ ;  /* 0x0000000809027819 */ /* 0x000fe200000006ff */
[----:B------:R-:W-:Y:S01]  /*09a0*/  IMAD.MOV.U32 R17, RZ, RZ, RZ ;  /* 0x000000ffff117224 */ /* 0x000fe200078e00ff */
[----:B------:R-:W0:Y:S01]  /*09b0*/  LDCU.64 UR8, c[0x4][URZ] ;  /* 0x01000000ff0877ac */ /* 0x000e220008000a00 */
[----:B------:R-:W-:Y:S01]  /*09c0*/  IMAD.MOV.U32 R0, RZ, RZ, R1 ;  /* 0x000000ffff007224 */ /* 0x000fe200078e0001 */
[----:B------:R-:W-:Y:S01]  /*09d0*/  LOP3.LUT R23, R2, 0x80000000, RZ, 0xfc, !PT ;  /* 0x8000000002177812 */ /* 0x000fe200078efcff */
[----:B------:R-:W-:Y:S01]  /*09e0*/  UMOV UR5, URZ ;  /* 0x000000ff00057c82 */ /* 0x000fe20008000000 */
[----:B------:R-:W-:-:S05]  /*09f0*/  UMOV UR4, URZ ;  /* 0x000000ff00047c82 */ /* 0x000fca0008000000 */
.L_x_9:
[----:B0-----:R-:W-:Y:S01]  /*0a00*/  IMAD.U32 R2, RZ, RZ, UR8 ;  /* 0x00000008ff027e24 */ /* 0x001fe2000f8e00ff */
[----:B------:R-:W-:-:S05]  /*0a10*/  MOV R3, UR9 ;  /* 0x0000000900037c02 */ /* 0x000fca0008000f00 */
        /* <DEDUP_REMOVED lines=9> */
[----:B0-----:R-:W-:Y:S01]  /*0ab0*/  VIADD R0, R0, 0x4 ;  /* 0x0000000400007836 */ /* 0x001fe20000000000 */
        /* <DEDUP_REMOVED lines=26> */
[----:B------:R-:W-:-:S02]  /*0c60*/  ISETP.GE.AND P1, PT, R0, RZ, PT ;  /* 0x000000ff0000720c */ /* 0x000fc40003f26270 */
[----:B------:R-:W-:-:S05]  /*0c70*/  IADD3 R0, PT, PT, -R4, RZ, RZ ;  /* 0x000000ff04007210 */ /* 0x000fca0007ffe1ff */
[----:B------:R-:W-:Y:S01]  /*0c80*/  @!P0 IMAD.MOV.U32 R4, RZ, RZ, R0 ;  /* 0x000000ffff048224 */ /* 0x000fe200078e0000 */
[----:B-1----:R-:W-:-:S10]  /*0c90*/  DMUL R18, R2, UR4 ;  /* 0x0000000402127c28 */ /* 0x002fd40008000000 */
[----:B------:R-:W1:Y:S02]  /*0ca0*/  F2F.F32.F64 R18, R18 ;  /* 0x0000001200127310 */ /* 0x000e640000301000 */
[----:B01----:R-:W-:-:S07]  /*0cb0*/  FSEL R0, -R18, R18, !P1 ;  /* 0x0000001212007208 */ /* 0x003fce0004800100 */
.L_x_8:
[----:B------:R-:W-:Y:S05]  /*0cc0*/  BSYNC.RECONVERGENT B0 ;  /* 0x0000000000007941 */ /* 0x000fea0003800200 */
.L_x_7:
[----:B------:R-:W-:Y:S01]  /*0cd0*/  FMUL R3, R0, R0 ;  /* 0x0000000000037220 */ /* 0x000fe20000400000 */
[C---:B------:R-:W-:Y:S01]  /*0ce0*/  LOP3.LUT R7, R4.reuse, 0x1, RZ, 0xc0, !PT ;  /* 0x0000000104077812 */ /* 0x040fe200078ec0ff */
[----:B------:R-:W-:Y:S01]  /*0cf0*/  IMAD.MOV.U32 R17, RZ, RZ, 0x3d2aaabb ;  /* 0x3d2aaabbff117424 */ /* 0x000fe200078e00ff */
[----:B------:R-:W-:Y:S01]  /*0d00*/  LOP3.LUT P1, RZ, R4, 0x2, RZ, 0xc0, !PT ;  /* 0x0000000204ff7812 */ /* 0x000fe2000782c0ff */
[----:B------:R-:W-:Y:S01]  /*0d10*/  FFMA R2, R3, R12, -0.0013887860113754868507 ;  /* 0xbab607ed03027423 */ /* 0x000fe2000000000c */
[----:B------:R-:W-:Y:S01]  /*0d20*/  ISETP.NE.U32.AND P0, PT, R7, 0x1, PT ;  /* 0x000000010700780c */ /* 0x000fe20003f05070 */
[----:B------:R-:W-:Y:S01]  /*0d30*/  IMAD.MOV.U32 R20, RZ, RZ, 0x3effffff ;  /* 0x3effffffff147424 */ /* 0x000fe200078e00ff */
[----:B------:R-:W-:Y:S02]  /*0d40*/  BSSY.RECONVERGENT B0, `(.L_x_10) ;  /* 0x0000044000007945 */ /* 0x000fe40003800200 */
[----:B------:R-:W-:Y:S02]  /*0d50*/  FSEL R2, R2, -0.00019574658654164522886, !P0 ;  /* 0xb94d415302027808 */ /* 0x000fe40004000000 */
[----:B------:R-:W-:-:S02]  /*0d60*/  FSEL R18, R17, 0.0083327032625675201416, !P0 ;  /* 0x3c0885e411127808 */ /* 0x000fc40004000000 */
[----:B------:R-:W-:Y:S02]  /*0d70*/  FSEL R0, R0, 1, P0 ;  /* 0x3f80000000007808 */ /* 0x000fe40000000000 */
[----:B------:R-:W-:Y:S01]  /*0d80*/  FSEL R19, -R20, -0.16666662693023681641, !P0 ;  /* 0xbe2aaaa814137808 */ /* 0x000fe20004000100 */
[----:B------:R-:W-:Y:S01]  /*0d90*/  FFMA R2, R3, R2, R18 ;  /* 0x0000000203027223 */ /* 0x000fe20000000012 */
[----:B------:R-:W-:Y:S01]  /*0da0*/  FSETP.GE.AND P0, PT, |R11|, 105615, PT ;  /* 0x47ce47800b00780b */ /* 0x000fe20003f06200 */
[C---:B------:R-:W-:Y:S02]  /*0db0*/  FFMA R7, R3.reuse, R0, RZ ;  /* 0x0000000003077223 */ /* 0x040fe400000000ff */
[----:B------:R-:W-:-:S04]  /*0dc0*/  FFMA R2, R3, R2, R19 ;  /* 0x0000000203027223 */ /* 0x000fc80000000013 */
[----:B------:R-:W-:-:S04]  /*0dd0*/  FFMA R0, R7, R2, R0 ;  /* 0x0000000207007223 */ /* 0x000fc80000000000 */
[----:B------:R-:W-:-:S04]  /*0de0*/  @P1 FADD R0, RZ, -R0 ;  /* 0x80000000ff001221 */ /* 0x000fc80000000000 */
[----:B------:R-:W-:Y:S01]  /*0df0*/  FMUL R0, R21, R0 ;  /* 0x0000000015007220 */ /* 0x000fe20000400000 */
[----:B------:R-:W-:Y:S06]  /*0e00*/  @!P0 BRA `(.L_x_11) ;  /* 0x0000000000dc8947 */ /* 0x000fec0003800000 */
[----:B------:R-:W-:-:S13]  /*0e10*/  FSETP.NEU.AND P0, PT, |R11|, +INF , PT ;  /* 0x7f8000000b00780b */ /* 0x000fda0003f0d200 */
[----:B------:R-:W-:Y:S01]  /*0e20*/  @!P0 FMUL R14, RZ, R11 ;  /* 0x0000000bff0e8220 */ /* 0x000fe20000400000 */
[----:B------:R-:W-:Y:S01]  /*0e30*/  @!P0 MOV R13, RZ ;  /* 0x000000ff000d8202 */ /* 0x000fe20000000f00 */
[----:B------:R-:W-:Y:S06]  /*0e40*/  @!P0 BRA `(.L_x_11) ;  /* 0x0000000000cc8947 */ /* 0x000fec0003800000 */
[----:B------:R-:W-:Y:S01]  /*0e50*/  IMAD.SHL.U32 R3, R11, 0x100, RZ ;  /* 0x000001000b037824 */ /* 0x000fe200078e00ff */
[----:B------:R-:W0:Y:S01]  /*0e60*/  LDCU.64 UR8, c[0x4][URZ] ;  /* 0x01000000ff0877ac */ /* 0x000e220008000a00 */
[----:B------:R-:W-:Y:S02]  /*0e70*/  IMAD.MOV.U32 R13, RZ, RZ, RZ ;  /* 0x000000ffff0d7224 */ /* 0x000fe400078e00ff */
[----:B------:R-:W-:Y:S01]  /*0e80*/  IMAD.MOV.U32 R2, RZ, RZ, R1 ;  /* 0x000000ffff027224 */ /* 0x000fe200078e0001 */
[----:B------:R-:W-:Y:S01]  /*0e90*/  LOP3.LUT R7, R3, 0x80000000, RZ, 0xfc, !PT ;  /* 0x8000000003077812 */ /* 0x000fe200078efcff */
[----:B------:R-:W-:Y:S01]  /*0ea0*/  UMOV UR5, URZ ;  /* 0x000000ff00057c82 */ /* 0x000fe20008000000 */
[----:B------:R-:W-:-:S05]  /*0eb0*/  UMOV UR4, URZ ;  /* 0x000000ff00047c82 */ /* 0x000fca0008000000 */
.L_x_12:
[----:B0-----:R-:W-:Y:S01]  /*0ec0*/  MOV R18, UR8 ;  /* 0x0000000800127c02 */ /* 0x001fe20008000f00 */
        /* <DEDUP_REMOVED lines=24> */
[----:B------:R-:W-:Y:S01]  /*1050*/  UMOV UR5, 0x3bf921fb ;  /* 0x3bf921fb00057882 */ /* 0x000fe20000000000 */
[----:B------:R-:W-:-:S02]  /*1060*/  ISETP.GE.AND P1, PT, R11, RZ, PT ;  /* 0x000000ff0b00720c */ /* 0x000fc40003f26270 */
[-C--:B--2---:R-:W-:Y:S02]  /*1070*/  @P0 SHF.L.W.U32.HI R4, R3, R7.reuse, R4 ;  /* 0x0000000703040219 */ /* 0x084fe40000010e04 */
[----:B---3--:R-:W-:Y:S02]  /*1080*/  @P0 SHF.L.W.U32.HI R3, R2, R7, R3 ;  /* 0x0000000702030219 */ /* 0x008fe40000010e03 */
[--C-:B0-----:R-:W-:Y:S02]  /*1090*/  SHF.R.U32.HI R13, RZ, 0x1e, R4.reuse ;  /* 0x0000001eff0d7819 */ /* 0x101fe40000011604 */
[C---:B------:R-:W-:Y:S02]  /*10a0*/  SHF.L.W.U32.HI R14, R3.reuse, 0x2, R4 ;  /* 0x00000002030e7819 */ /* 0x040fe40000010e04 */
[----:B------:R-:W-:Y:S02]  /*10b0*/  SHF.L.U32 R3, R3, 0x2, RZ ;  /* 0x0000000203037819 */ /* 0x000fe400000006ff */
[----:B------:R-:W-:-:S02]  /*10c0*/  SHF.R.S32.HI R7, RZ, 0x1f, R14 ;  /* 0x0000001fff077819 */ /* 0x000fc4000001140e */
[C---:B------:R-:W-:Y:S02]  /*10d0*/  LEA.HI R13, R14.reuse, R13, RZ, 0x1 ;  /* 0x0000000d0e0d7211 */ /* 0x040fe400078f08ff */
[C---:B------:R-:W-:Y:S02]  /*10e0*/  LOP3.LUT R2, R7.reuse, R3, RZ, 0x3c, !PT ;  /* 0x0000000307027212 */ /* 0x040fe400078e3cff */
[----:B------:R-:W-:Y:S01]  /*10f0*/  LOP3.LUT R3, R7, R14, RZ, 0x3c, !PT ;  /* 0x0000000e07037212 */ /* 0x000fe200078e3cff */
[----:B------:R-:W-:Y:S01]  /*1100*/  IMAD.MOV R4, RZ, RZ, -R13 ;  /* 0x000000ffff047224 */ /* 0x000fe200078e0a0d */
[----:B------:R-:W-:-:S03]  /*1110*/  LOP3.LUT R11, R14, R11, RZ, 0x3c, !PT ;  /* 0x0000000b0e0b7212 */ /* 0x000fc600078e3cff */
[----:B------:R-:W-:Y:S01]  /*1120*/  @!P1 IMAD.MOV.U32 R13, RZ, RZ, R4 ;  /* 0x000000ffff0d9224 */ /* 0x000fe200078e0004 */
[----:B------:R-:W0:Y:S01]  /*1130*/  I2F.F64.S64 R2, R2 ;  /* 0x0000000200027312 */ /* 0x000e220000301c00 */
[----:B------:R-:W-:Y:S01]  /*1140*/  ISETP.GE.AND P0, PT, R11, RZ, PT ;  /* 0x000000ff0b00720c */ /* 0x000fe20003f06270 */
[----:B0-----:R-:W-:-:S10]  /*1150*/  DMUL R18, R2, UR4 ;  /* 0x0000000402127c28 */ /* 0x001fd40008000000 */
[----:B------:R-:W0:Y:S02]  /*1160*/  F2F.F32.F64 R18, R18 ;  /* 0x0000001200127310 */ /* 0x000e240000301000 */
[----:B0-----:R-:W-:-:S07]  /*1170*/  FSEL R14, -R18, R18, !P0 ;  /* 0x00000012120e7208 */ /* 0x001fce0004000100 */
.L_x_11:
[----:B------:R-:W-:Y:S05]  /*1180*/  BSYNC.RECONVERGENT B0 ;  /* 0x0000000000007941 */ /* 0x000fea0003800200 */
.L_x_10:
[----:B------:R-:W-:Y:S01]  /*1190*/  FMUL R3, R14, R14 ;  /* 0x0000000e0e037220 */ /* 0x000fe20000400000 */
[C---:B------:R-:W-:Y:S01]  /*11a0*/  LOP3.LUT R4, R13.reuse, 0x1, RZ, 0xc0, !PT ;  /* 0x000000010d047812 */ /* 0x040fe200078ec0ff */
[----:B------:R-:W-:Y:S01]  /*11b0*/  BSSY.RECONVERGENT B0, `(.L_x_13) ;  /* 0x0000048000007945 */ /* 0x000fe20003800200 */
[----:B------:R-:W-:Y:S01]  /*11c0*/  LOP3.LUT P1, RZ, R13, 0x2, RZ, 0xc0, !PT ;  /* 0x000000020dff7812 */ /* 0x000fe2000782c0ff */
[----:B------:R-:W-:Y:S01]  /*11d0*/  FFMA R2, R3, R12, -0.0013887860113754868507 ;  /* 0xbab607ed03027423 */ /* 0x000fe2000000000c */
[----:B------:R-:W-:-:S04]  /*11e0*/  ISETP.NE.U32.AND P0, PT, R4, 0x1, PT ;  /* 0x000000010400780c */ /* 0x000fc80003f05070 */
[----:B------:R-:W-:Y:S02]  /*11f0*/  FSEL R2, R2, -0.00019574658654164522886, !P0 ;  /* 0xb94d415302027808 */ /* 0x000fe40004000000 */
[----:B------:R-:W-:Y:S02]  /*1200*/  FSEL R4, R17, 0.0083327032625675201416, !P0 ;  /* 0x3c0885e411047808 */ /* 0x000fe40004000000 */
[----:B------:R-:W-:Y:S02]  /*1210*/  FSEL R14, R14, 1, P0 ;  /* 0x3f8000000e0e7808 */ /* 0x000fe40000000000 */
[----:B------:R-:W-:Y:S01]  /*1220*/  FSEL R7, -R20, -0.16666662693023681641, !P0 ;  /* 0xbe2aaaa814077808 */ /* 0x000fe20004000100 */
[----:B------:R-:W-:Y:S01]  /*1230*/  FFMA R2, R3, R2, R4 ;  /* 0x0000000203027223 */ /* 0x000fe20000000004 */
[----:B------:R-:W-:Y:S01]  /*1240*/  FSETP.GE.AND P0, PT, |R9|, 105615, PT ;  /* 0x47ce47800900780b */ /* 0x000fe20003f06200 */
[C---:B------:R-:W-:Y:S02]  /*1250*/  FFMA R11, R3.reuse, R14, RZ ;  /* 0x0000000e030b7223 */ /* 0x040fe400000000ff */
[----:B------:R-:W-:-:S04]  /*1260*/  FFMA R2, R3, R2, R7 ;  /* 0x0000000203027223 */ /* 0x000fc80000000007 */
[----:B------:R-:W-:Y:S01]  /*1270*/  FFMA R11, R11, R2, R14 ;  /* 0x000000020b0b7223 */ /* 0x000fe2000000000e */
[----:B------:R-:W-:Y:S01]  /*1280*/  IMAD.MOV.U32 R14, RZ, RZ, R16 ;  /* 0x000000ffff0e7224 */ /* 0x000fe200078e0010 */
[----:B------:R-:W-:Y:S02]  /*1290*/  MOV R2, R15 ;  /* 0x0000000f00027202 */ /* 0x000fe40000000f00 */
[----:B------:R-:W-:Y:S02]  /*12a0*/  @P1 FADD R11, RZ, -R11 ;  /* 0x8000000bff0b1221 */ /* 0x000fe40000000000 */
[----:B------:R-:W-:Y:S05]  /*12b0*/  @!P0 BRA `(.L_x_14) ;  /* 0x0000000000dc8947 */ /* 0x000fea0003800000 */
[----:B------:R-:W-:-:S13]  /*12c0*/  FSETP.NEU.AND P0, PT, |R9|, +INF , PT ;  /* 0x7f8000000900780b */ /* 0x000fda0003f0d200 */
[----:B------:R-:W-:Y:S01]  /*12d0*/  @!P0 FMUL R2, RZ, R9 ;  /* 0x00000009ff028220 */ /* 0x000fe20000400000 */
[----:B------:R-:W-:Y:S01]  /*12e0*/  @!P0 IMAD.MOV.U32 R14, RZ, RZ, RZ ;  /* 0x000000ffff0e8224 */ /* 0x000fe200078e00ff */
[----:B------:R-:W-:Y:S06]  /*12f0*/  @!P0 BRA `(.L_x_14) ;  /* 0x0000000000cc8947 */ /* 0x000fec0003800000 */
[----:B------:R-:W-:Y:S01]  /*1300*/  IMAD.SHL.U32 R3, R9, 0x100, RZ ;  /* 0x0000010009037824 */ /* 0x000fe200078e00ff */
[----:B------:R-:W-:Y:S01]  /*1310*/  MOV R2, R1 ;  /* 0x0000000100027202 */ /* 0x000fe20000000f00 */
[----:B------:R-:W-:Y:S01]  /*1320*/  IMAD.MOV.U32 R13, RZ, RZ, RZ ;  /* 0x000000ffff0d7224 */ /* 0x000fe200078e00ff */
[----:B------:R-:W0:Y:S02]  /*1330*/  LDCU.64 UR8, c[0x4][URZ] ;  /* 0x01000000ff0877ac */ /* 0x000e240008000a00 */
[----:B------:R-:W-:Y:S01]  /*1340*/  LOP3.LUT R7, R3, 0x80000000, RZ, 0xfc, !PT ;  /* 0x8000000003077812 */ /* 0x000fe200078efcff */
[----:B------:R-:W-:Y:S01]  /*1350*/  UMOV UR5, URZ ;  /* 0x000000ff00057c82 */ /* 0x000fe20008000000 */
[----:B------:R-:W-:-:S05]  /*1360*/  UMOV UR4, URZ ;  /* 0x000000ff00047c82 */ /* 0x000fca0008000000 */
.L_x_15:
        /* <DEDUP_REMOVED lines=16> */
[----:B------:R-:W-:Y:S02]  /*1470*/  LOP3.LUT P0, RZ, R7, 0x1f, RZ, 0xc0, !PT ;  /* 0x0000001f07ff7812 */ /* 0x000fe4000780c0ff */
[----:B------:R-:W-:-:S04]  /*1480*/  IADD3 R2, PT, PT, R2, -0x80, RZ ;  /* 0xffffff8002027810 */ /* 0x000fc80007ffe0ff */
        /* <DEDUP_REMOVED lines=10> */
[----:B---3--:R-:W-:-:S04]  /*1530*/  @P0 SHF.L.W.U32.HI R3, R2, R7, R3 ;  /* 0x0000000702030219 */ /* 0x008fc80000010e03 */
        /* <DEDUP_REMOVED lines=10> */
[----:B------:R-:W-:-:S04]  /*15e0*/  IMAD.MOV R4, RZ, RZ, -R14 ;  /* 0x000000ffff047224 */ /* 0x000fc800078e0a0e */
[----:B------:R-:W-:Y:S01]  /*15f0*/  @!P1 IMAD.MOV.U32 R14, RZ, RZ, R4 ;  /* 0x000000ffff0e9224 */ /* 0x000fe200078e0004 */
[----:B-1----:R-:W-:-:S10]  /*1600*/  DMUL R18, R2, UR4 ;  /* 0x0000000402127c28 */ /* 0x002fd40008000000 */
[----:B------:R-:W1:Y:S02]  /*1610*/  F2F.F32.F64 R18, R18 ;  /* 0x0000001200127310 */ /* 0x000e640000301000 */
[----:B01----:R-:W-:-:S07]  /*1620*/  FSEL R2, -R18, R18, !P0 ;  /* 0x0000001212027208 */ /* 0x003fce0004000100 */
.L_x_14:
[----:B------:R-:W-:Y:S05]  /*1630*/  BSYNC.RECONVERGENT B0 ;  /* 0x0000000000007941 */ /* 0x000fea0003800200 */
.L_x_13:
[----:B------:R-:W-:Y:S01]  /*1640*/  LOP3.LUT R4, R14, 0x1, RZ, 0xc0, !PT ;  /* 0x000000010e047812 */ /* 0x000fe200078ec0ff */
[----:B------:R-:W-:Y:S01]  /*1650*/  FMUL R3, R2, R2 ;  /* 0x0000000202037220 */ /* 0x000fe20000400000 */
[----:B------:R-:W-:Y:S01]  /*1660*/  LOP3.LUT P1, RZ, R14, 0x2, RZ, 0xc0, !PT ;  /* 0x000000020eff7812 */ /* 0x000fe2000782c0ff */
[----:B------:R-:W-:Y:S01]  /*1670*/  BSSY.RECONVERGENT B0, `(.L_x_16) ;  /* 0x0000046000007945 */ /* 0x000fe20003800200 */
[----:B------:R-:W-:Y:S01]  /*1680*/  ISETP.NE.U32.AND P0, PT, R4, 0x1, PT ;  /* 0x000000010400780c */ /* 0x000fe20003f05070 */
[----:B------:R-:W-:-:S03]  /*1690*/  FFMA R4, R3, R12, -0.0013887860113754868507 ;  /* 0xbab607ed03047423 */ /* 0x000fc6000000000c */
[----:B------:R-:W-:Y:S02]  /*16a0*/  FSEL R18, R17, 0.0083327032625675201416, !P0 ;  /* 0x3c0885e411127808 */ /* 0x000fe40004000000 */
[----:B------:R-:W-:Y:S02]  /*16b0*/  FSEL R4, R4, -0.00019574658654164522886, !P0 ;  /* 0xb94d415304047808 */ /* 0x000fe40004000000 */
        /* <DEDUP_REMOVED lines=21> */
.L_x_18:
        /* <DEDUP_REMOVED lines=31> */
[----:B------:R-:W-:Y:S02]  /*1a00*/  SHF.R.S32.HI R4, RZ, 0x1f, R16 ;  /* 0x0000001fff047819 */ /* 0x000fe40000011410 */
[----:B------:R-:W-:Y:S02]  /*1a10*/  LOP3.LUT R9, R16, R9, RZ, 0x3c, !PT ;  /* 0x0000000910097212 */ /* 0x000fe400078e3cff */
[C---:B------:R-:W-:Y:S02]  /*1a20*/  LOP3.LUT R18, R4.reuse, R7, RZ, 0x3c, !PT ;  /* 0x0000000704127212 */ /* 0x040fe400078e3cff */
[----:B------:R-:W-:Y:S02]  /*1a30*/  LOP3.LUT R19, R4, R16, RZ, 0x3c, !PT ;  /* 0x0000001004137212 */ /* 0x000fe400078e3cff */
[----:B------:R-:W-:Y:S02]  /*1a40*/  SHF.R.U32.HI R7, RZ, 0x1e, R2 ;  /* 0x0000001eff077819 */ /* 0x000fe40000011602 */
[----:B------:R-:W-:-:S02]  /*1a50*/  ISETP.GE.AND P0, PT, R9, RZ, PT ;  /* 0x000000ff0900720c */ /* 0x000fc40003f06270 */
[----:B------:R-:W1:Y:S01]  /*1a60*/  I2F.F64.S64 R18, R18 ;  /* 0x0000001200127312 */ /* 0x000e620000301c00 */
[----:B------:R-:W-:-:S04]  /*1a70*/  LEA.HI R16, R16, R7, RZ, 0x1 ;  /* 0x0000000710107211 */ /* 0x000fc800078f08ff */
[----:B------:R-:W-:-:S05]  /*1a80*/  IADD3 R2, PT, PT, -R16, RZ, RZ ;  /* 0x000000ff10027210 */ /* 0x000fca0007ffe1ff */
[----:B------:R-:W-:Y:S01]  /*1a90*/  @!P1 IMAD.MOV.U32 R16, RZ, RZ, R2 ;  /* 0x000000ffff109224 */ /* 0x000fe200078e0002 */
[----:B-1----:R-:W-:-:S10]  /*1aa0*/  DMUL R20, R18, UR4 ;  /* 0x0000000412147c28 */ /* 0x002fd40008000000 */
[----:B------:R-:W1:Y:S02]  /*1ab0*/  F2F.F32.F64 R20, R20 ;  /* 0x0000001400147310 */ /* 0x000e640000301000 */
[----:B01----:R-:W-:-:S07]  /*1ac0*/  FSEL R15, -R20, R20, !P0 ;  /* 0x00000014140f7208 */ /* 0x003fce0004000100 */
.L_x_17:
[----:B------:R-:W-:Y:S05]  /*1ad0*/  BSYNC.RECONVERGENT B0 ;  /* 0x0000000000007941 */ /* 0x000fea0003800200 */
.L_x_16:
[----:B------:R-:W-:Y:S01]  /*1ae0*/  FMUL R7, R15, R15 ;  /* 0x0000000f0f077220 */ /* 0x000fe20000400000 */
[C---:B------:R-:W-:Y:S01]  /*1af0*/  LOP3.LUT R2, R16.reuse, 0x1, RZ, 0xc0, !PT ;  /* 0x0000000110027812 */ /* 0x040fe200078ec0ff */
[----:B------:R-:W-:Y:S01]  /*1b00*/  VIADD R16, R16, 0x1 ;  /* 0x0000000110107836 */ /* 0x000fe20000000000 */
[----:B------:R-:W-:Y:S01]  /*1b10*/  BSSY.RECONVERGENT B2, `(.L_x_19) ;  /* 0x000001b000027945 */ /* 0x000fe20003800200 */
[----:B------:R-:W-:Y:S01]  /*1b20*/  FFMA R12, R7, R12, -0.0013887860113754868507 ;  /* 0xbab607ed070c7423 */ /* 0x000fe2000000000c */
[----:B------:R-:W-:Y:S02]  /*1b30*/  ISETP.NE.U32.AND P0, PT, R2, 0x1, PT ;  /* 0x000000010200780c */ /* 0x000fe40003f05070 */
[----:B------:R-:W-:Y:S02]  /*1b40*/  LOP3.LUT P1, RZ, R16, 0x2, RZ, 0xc0, !PT ;  /* 0x0000000210ff7812 */ /* 0x000fe4000782c0ff */
[----:B------:R-:W-:Y:S02]  /*1b50*/  FSEL R10, R10, 0.041666727513074874878, !P0 ;  /* 0x3d2aaabb0a0a7808 */ /* 0x000fe40004000000 */
[----:B------:R-:W-:-:S02]  /*1b60*/  FSEL R12, R12, -0.00019574658654164522886, P0 ;  /* 0xb94d41530c0c7808 */ /* 0x000fc40000000000 */
[----:B------:R-:W-:Y:S02]  /*1b70*/  FSEL R2, R15, 1, !P0 ;  /* 0x3f8000000f027808 */ /* 0x000fe40004000000 */
[----:B------:R-:W-:Y:S01]  /*1b80*/  FSEL R11, -R8, -0.4999999701976776123, !P0 ;  /* 0xbeffffff080b7808 */ /* 0x000fe20004000100 */
[C---:B------:R-:W-:Y:S02]  /*1b90*/  FFMA R10, R7.reuse, R12, R10 ;  /* 0x0000000c070a7223 */ /* 0x040fe4000000000a */
[C---:B------:R-:W-:Y:S02]  /*1ba0*/  FFMA R9, R7.reuse, R2, RZ ;  /* 0x0000000207097223 */ /* 0x040fe400000000ff */
[----:B------:R-:W-:-:S04]  /*1bb0*/  FFMA R10, R7, R10, R11 ;  /* 0x0000000a070a7223 */ /* 0x000fc8000000000b */
[----:B------:R-:W-:-:S04]  /*1bc0*/  FFMA R2, R9, R10, R2 ;  /* 0x0000000a09027223 */ /* 0x000fc80000000002 */
[----:B------:R-:W-:-:S05]  /*1bd0*/  @P1 FADD R2, RZ, -R2 ;  /* 0x80000002ff021221 */ /* 0x000fca0000000000 */
[----:B------:R-:W-:-:S04]  /*1be0*/  FMNMX3 R9, |R0|, |R3|, |R2|, !PT ;  /* 0x4000000300097276 */ /* 0x000fc80007800602 */
        /* <DEDUP_REMOVED lines=8> */
[----:B------:R-:W-:Y:S01]  /*1c70*/  MOV R4, R0 ;  /* 0x0000000000047202 */ /* 0x000fe20000000f00 */
[----:B------:R-:W-:Y:S01]  /*1c80*/  IMAD.MOV.U32 R7, RZ, RZ, R9 ;  /* 0x000000ffff077224 */ /* 0x000fe200078e0009 */
[----:B------:R-:W-:-:S07]  /*1c90*/  MOV R10, 0x1cb0 ;  /* 0x00001cb0000a7802 */ /* 0x000fce0000000f00 */
[----:B------:R-:W-:Y:S05]  /*1ca0*/  CALL.REL.NOINC `($__internal_0_$__cuda_sm3x_div_rn_noftz_f32_slowpath) ;  /* 0x0000006000807944 */ /* 0x000fea0003c00000 */
[----:B------:R-:W-:-:S07]  /*1cb0*/  IMAD.MOV.U32 R8, RZ, RZ, R4 ;  /* 0x000000ffff087224 */ /* 0x000fce00078e0004 */
.L_x_20:
[----:B------:R-:W-:Y:S05]  /*1cc0*/  BSYNC.RECONVERGENT B2 ;  /* 0x0000000000027941 */ /* 0x000fea0003800200 */
.L_x_19:
[----:B------:R-:W0:Y:S01]  /*1cd0*/  MUFU.RCP R4, R9 ;  /* 0x0000000900047308 */ /* 0x000e220000001000 */
[----:B------:R-:W-:Y:S07]  /*1ce0*/  BSSY.RECONVERGENT B2, `(.L_x_21) ;  /* 0x000000d000027945 */ /* 0x000fee0003800200 */
        /* <DEDUP_REMOVED lines=12> */
.L_x_22:
[----:B------:R-:W-:Y:S05]  /*1db0*/  BSYNC.RECONVERGENT B2 ;  /* 0x0000000000027941 */ /* 0x000fea0003800200 */
.L_x_21:
        /* <DEDUP_REMOVED lines=13> */
.L_x_24:
[----:B------:R-:W-:Y:S05]  /*1e90*/  BSYNC.RECONVERGENT B2 ;  /* 0x0000000000027941 */ /* 0x000fea0003800200 */
.L_x_23:
[----:B------:R-:W-:Y:S01]  /*1ea0*/  FSETP.NEU.AND P0, PT, R12, -1, PT ;  /* 0xbf8000000c00780b */ /* 0x000fe20003f0d000 */
[----:B------:R-:W-:-:S12]  /*1eb0*/  BSSY.RECONVERGENT B2, `(.L_x_25) ;  /* 0x00005ad000027945 */ /* 0x000fd80003800200 */
[----:B------:R-:W-:Y:S05]  /*1ec0*/  @P0 BRA `(.L_x_26) ;  /* 0x0000000c00c00947 */ /* 0x000fea0003800000 */
        /* <DEDUP_REMOVED lines=9> */
[----:B------:R-:W-:Y:S01]  /*1f60*/  IMAD.MOV.U32 R4, RZ, RZ, R0 ;  /* 0x000000ffff047224 */ /* 0x000fe200078e0000 */
[----:B------:R-:W-:Y:S02]  /*1f70*/  MOV R7, R3 ;  /* 0x0000000300077202 */ /* 0x000fe40000000f00 */
[----:B------:R-:W-:-:S07]  /*1f80*/  MOV R10, 0x1fa0 ;  /* 0x00001fa0000a7802 */ /* 0x000fce0000000f00 */
[----:B------:R-:W-:Y:S05]  /*1f90*/  CALL.REL.NOINC `($__internal_0_$__cuda_sm3x_div_rn_noftz_f32_slowpath) ;  /* 0x0000005c00c47944 */ /* 0x000fea0003c00000 */
.L_x_28:
[----:B------:R-:W-:Y:S05]  /*1fa0*/  BSYNC.RECONVERGENT B3 ;  /* 0x0000000000037941 */ /* 0x000fea0003800200 */
.L_x_27:
[----:B------:R-:W0:Y:S01]  /*1fb0*/  MUFU.RCP R7, |R4| ;  /* 0x4000000400077308 */ /* 0x000e220000001000 */
[----:B------:R-:W-:Y:S01]  /*1fc0*/  FSETP.GT.AND P0, PT, |R4|, 1, PT ;  /* 0x3f8000000400780b */ /* 0x000fe20003f04200 */
[----:B------:R-:W-:Y:S01]  /*1fd0*/  IMAD.MOV.U32 R9, RZ, RZ, 0x3b2090aa ;  /* 0x3b2090aaff097424 */ /* 0x000fe200078e00ff */
[----:B------:R-:W-:Y:S01]  /*1fe0*/  BSSY.RECONVERGENT B0, `(.L_x_29) ;  /* 0x0000050000007945 */ /* 0x000fe20003800200 */
[----:B------:R-:W-:Y:S01]  /*1ff0*/  IMAD.MOV.U32 R8, RZ, RZ, 0x3f6ee581 ;  /* 0x3f6ee581ff087424 */ /* 0x000fe200078e00ff */
[----:B0-----:R-:W-:-:S05]  /*2000*/  FSEL R7, R7, |R4|, P0 ;  /* 0x4000000407077208 */ /* 0x001fca0000000000 */
[----:B------:R-:W-:-:S04]  /*2010*/  FMUL R0, R7, R7 ;  /* 0x0000000707007220 */ /* 0x000fc80000400000 */
[----:B------:R-:W-:-:S04]  /*2020*/  FFMA R9, R0, R9, -0.014396979473531246185 ;  /* 0xbc6be14f00097423 */ /* 0x000fc80000000009 */
[----:B------:R-:W-:-:S04]  /*2030*/  FFMA R9, R0, R9, 0.039849750697612762451 ;  /* 0x3d23397e00097423 */ /* 0x000fc80000000009 */
[----:B------:R-:W-:-:S04]  /*2040*/  FFMA R9, R0, R9, -0.072529748082160949707 ;  /* 0xbd948a7a00097423 */ /* 0x000fc80000000009 */
[----:B------:R-:W-:-:S04]  /*2050*/  FFMA R9, R0, R9, 0.10518480092287063599 ;  /* 0x3dd76b2100097423 */ /* 0x000fc80000000009 */
[----:B------:R-:W-:-:S04]  /*2060*/  FFMA R9, R0, R9, -0.14171802997589111328 ;  /* 0xbe111e8800097423 */ /* 0x000fc80000000009 */
[----:B------:R-:W-:-:S04]  /*2070*/  FFMA R9, R0, R9, 0.19988775253295898438 ;  /* 0x3e4caf6000097423 */ /* 0x000fc80000000009 */
[----:B------:R-:W-:-:S04]  /*2080*/  FFMA R9, R0, R9, -0.33332940936088562012 ;  /* 0xbeaaaa2700097423 */ /* 0x000fc80000000009 */
[----:B------:R-:W-:-:S04]  /*2090*/  FMUL R0, R0, R9 ;  /* 0x0000000900007220 */ /* 0x000fc80000400000 */
[----:B------:R-:W-:-:S04]  /*20a0*/  FFMA R7, R7, R0, R7 ;  /* 0x0000000007077223 */ /* 0x000fc80000000007 */
[----:B------:R-:W-:Y:S01]  /*20b0*/  @P0 FFMA R7, R8, 1.6832555532455444336, -R7 ;  /* 0x3fd774eb08070823 */ /* 0x000fe20000000807 */
[----:B------:R-:W-:-:S04]  /*20c0*/  FSETP.NAN.AND P0, PT, |R4|, |R4|, PT ;  /* 0x400000040400720b */ /* 0x000fc80003f08200 */
[----:B------:R-:W-:-:S04]  /*20d0*/  LOP3.LUT R4, R7, 0x80000000, R4, 0xb8, !PT ;  /* 0x8000000007047812 */ /* 0x000fc800078eb804 */
[----:B------:R-:W-:-:S04]  /*20e0*/  FSEL R9, R4, R7, !P0 ;  /* 0x0000000704097208 */ /* 0x000fc80004000000 */
[C---:B------:R-:W-:Y:S01]  /*20f0*/  FSETP.GE.AND P0, PT, |R9|.reuse, 105615, PT ;  /* 0x47ce47800900780b */ /* 0x040fe20003f06200 */
[----:B------:R-:W-:-:S06]  /*2100*/  FMUL R0, R9, 0.63661974668502807617 ;  /* 0x3f22f98309007820 */ /* 0x000fcc0000400000 */
[----:B------:R-:W0:Y:S02]  /*2110*/  F2I.NTZ R0, R0 ;  /* 0x0000000000007305 */ /* 0x000e240000203100 */
[----:B0-----:R-:W-:-:S05]  /*2120*/  I2FP.F32.S32 R4, R0 ;  /* 0x0000000000047245 */ /* 0x001fca0000201400 */
[----:B------:R-:W-:-:S04]  /*2130*/  FFMA R7, R4, -1.5707962512969970703, R9 ;  /* 0xbfc90fda04077823 */ /* 0x000fc80000000009 */
[----:B------:R-:W-:-:S04]  /*2140*/  FFMA R7, R4, -7.5497894158615963534e-08, R7 ;  /* 0xb3a2216804077823 */ /* 0x000fc80000000007 */
[----:B------:R-:W-:Y:S01]  /*2150*/  FFMA R4, R4, -5.3903029534742383927e-15, R7 ;  /* 0xa7c234c504047823 */ /* 0x000fe20000000007 */
        /* <DEDUP_REMOVED lines=12> */
.L_x_31:
        /* <DEDUP_REMOVED lines=37> */
[----:B------:R-:W0:Y:S01]  /*2470*/  I2F.F64.S64 R12, R12 ;  /* 0x0000000c000c7312 */ /* 0x000e220000301c00 */
[----:B------:R-:W-:-:S04]  /*2480*/  LEA.HI R0, R4, R7, RZ, 0x1 ;  /* 0x0000000704007211 */ /* 0x000fc800078f08ff */
[----:B------:R-:W-:-:S05]  /*2490*/  IADD3 R4, PT, PT, -R0, RZ, RZ ;  /* 0x000000ff00047210 */ /* 0x000fca0007ffe1ff */
[----:B------:R-:W-:Y:S01]  /*24a0*/  @!P0 IMAD.MOV.U32 R0, RZ, RZ, R4 ;  /* 0x000000ffff008224 */ /* 0x000fe200078e0004 */
[----:B0-----:R-:W-:-:S10]  /*24b0*/  DMUL R10, R12, UR4 ;  /* 0x000000040c0a7c28 */ /* 0x001fd40008000000 */
[----:B------:R-:W0:Y:S02]  /*24c0*/  F2F.F32.F64 R10, R10 ;  /* 0x0000000a000a7310 */ /* 0x000e240000301000 */
[----:B0-----:R-:W-:-:S07]  /*24d0*/  FSEL R4, -R10, R10, !P1 ;  /* 0x0000000a0a047208 */ /* 0x001fce0004800100 */
.L_x_30:
[----:B------:R-:W-:Y:S05]  /*24e0*/  BSYNC.RECONVERGENT B0 ;  /* 0x0000000000007941 */ /* 0x000fea0003800200 */
.L_x_29:
[----:B------:R-:W-:Y:S01]  /*24f0*/  IMAD.MOV.U32 R10, RZ, RZ, R4 ;  /* 0x000000ffff0a7224 */ /* 0x000fe200078e0004 */
[----:B------:R-:W-:Y:S01]  /*2500*/  MOV R7, 0x3c190000 ;  /* 0x3c19000000077802 */ /* 0x000fe20000000f00 */
[----:B------:R-:W-:Y:S01]  /*2510*/  BSSY.RECONVERGENT B3, `(.L_x_32) ;  /* 0x000001d000037945 */ /* 0x000fe20003800200 */
[----:B------:R-:W-:Y:S01]  /*2520*/  LOP3.LUT R0, R0, 0x1, RZ, 0xc0, !PT ;  /* 0x0000000100007812 */ /* 0x000fe200078ec0ff */
[C---:B------:R-:W-:Y:S01]  /*2530*/  FMUL R4, R10.reuse, R10 ;  /* 0x0000000a0a047220 */ /* 0x040fe20000400000 */
[----:B------:R-:W-:Y:S02]  /*2540*/  FSETP.NEU.AND P0, PT, |R10|, 0.00049096695147454738617, PT ;  /* 0x3a00b43c0a00780b */ /* 0x000fe40003f0d200 */
[----:B------:R-:W-:Y:S01]  /*2550*/  ISETP.NE.U32.AND P1, PT, R0, 0x1, PT ;  /* 0x000000010000780c */ /* 0x000fe20003f25070 */
[C---:B------:R-:W-:Y:S01]  /*2560*/  FFMA R7, R4.reuse, R7, 0.003265380859375 ;  /* 0x3b56000004077423 */ /* 0x040fe20000000007 */
[----:B------:R-:W0:Y:S03]  /*2570*/  MUFU.RCP R0, R3 ;  /* 0x0000000300007308 */ /* 0x000e260000001000 */
[----:B------:R-:W-:-:S04]  /*2580*/  FFMA R7, R4, R7, 0.0242919921875 ;  /* 0x3cc7000004077423 */ /* 0x000fc80000000007 */
[----:B------:R-:W-:-:S04]  /*2590*/  FFMA R7, R4, R7, 0.053466796875 ;  /* 0x3d5b000004077423 */ /* 0x000fc80000000007 */
[----:B------:R-:W-:-:S04]  /*25a0*/  FFMA R7, R4, R7, 0.13337790966033935547 ;  /* 0x3e08943804077423 */ /* 0x000fc80000000007 */
[C---:B------:R-:W-:Y:S01]  /*25b0*/  FFMA R7, R4.reuse, R7, 0.33333230018615722656 ;  /* 0x3eaaaa8804077423 */ /* 0x040fe20000000007 */
[----:B------:R-:W-:-:S04]  /*25c0*/  FMUL R4, R4, R10 ;  /* 0x0000000a04047220 */ /* 0x000fc80000400000 */
[----:B------:R-:W-:Y:S01]  /*25d0*/  @P0 FFMA R10, R7, R4, R10 ;  /* 0x00000004070a0223 */ /* 0x000fe2000000000a */
[----:B------:R-:W-:Y:S01]  /*25e0*/  FCHK P0, R2, R3 ;  /* 0x0000000302007302 */ /* 0x000fe20000000000 */
[----:B0-----:R-:W-:-:S04]  /*25f0*/  FFMA R7, -R3, R0, 1 ;  /* 0x3f80000003077423 */ /* 0x001fc80000000100 */
[----:B------:R-:W-:-:S03]  /*2600*/  FFMA R11, R0, R7, R0 ;  /* 0x00000007000b7223 */ /* 0x000fc60000000000 */
[----:B------:R-:W0:Y:S01]  /*2610*/  @!P1 MUFU.RCP R10, -R10 ;  /* 0x8000000a000a9308 */ /* 0x000e220000001000 */
[----:B------:R-:W-:-:S04]  /*2620*/  FFMA R0, R2, R11, RZ ;  /* 0x0000000b02007223 */ /* 0x000fc800000000ff */
[----:B------:R-:W-:-:S04]  /*2630*/  FFMA R7, -R3, R0, R2 ;  /* 0x0000000003077223 */ /* 0x000fc80000000102 */
[----:B------:R-:W-:Y:S01]  /*2640*/  FFMA R0, R11, R7, R0 ;  /* 0x000000070b007223 */ /* 0x000fe20000000000 */
[----:B0-----:R-:W0:Y:S02]  /*2650*/  F2F.F64.F32 R8, R10 ;  /* 0x0000000a00087310 */ /* 0x001e240000201800 */
[----:B0-----:R-:W-:-:S08]  /*2660*/  DADD R8, -R8, 1 ;  /* 0x3ff0000008087429 */ /* 0x001fd00000000100 */
[----:B------:R-:W-:Y:S01]  /*2670*/  DMUL R8, R8, 0.5 ;  /* 0x3fe0000008087828 */ /* 0x000fe20000000000 */
[----:B------:R-:W-:Y:S10]  /*2680*/  @!P0 BRA `(.L_x_33) ;  /* 0x0000000000148947 */ /* 0x000ff40003800000 */
[----:B------:R-:W-:Y:S01]  /*2690*/  IMAD.MOV.U32 R4, RZ, RZ, R2 ;  /* 0x000000ffff047224 */ /* 0x000fe200078e0002 */
[----:B------:R-:W-:Y:S01]  /*26a0*/  MOV R10, 0x26d0 ;  /* 0x000026d0000a7802 */ /* 0x000fe20000000f00 */
[----:B------:R-:W-:-:S07]  /*26b0*/  IMAD.MOV.U32 R7, RZ, RZ, R3 ;  /* 0x000000ffff077224 */ /* 0x000fce00078e0003 */
[----:B------:R-:W-:Y:S05]  /*26c0*/  CALL.REL.NOINC `($__internal_0_$__cuda_sm3x_div_rn_noftz_f32_slowpath) ;  /* 0x0000005400f87944 */ /* 0x000fea0003c00000 */
[----:B------:R-:W-:-:S07]  /*26d0*/  MOV R0, R4 ;  /* 0x0000000400007202 */ /* 0x000fce0000000f00 */
.L_x_33:
[----:B------:R-:W-:Y:S05]  /*26e0*/  BSYNC.RECONVERGENT B3 ;  /* 0x0000000000037941 */ /* 0x000fea0003800200 */
.L_x_32:
        /* <DEDUP_REMOVED lines=39> */
.L_x_36:
        /* <DEDUP_REMOVED lines=44> */
.L_x_35:
[----:B------:R-:W-:Y:S05]  /*2c20*/  BSYNC.RECONVERGENT B0 ;  /* 0x0000000000007941 */ /* 0x000fea0003800200 */
.L_x_34:
[----:B------:R-:W-:Y:S01]  /*2c30*/  IMAD.MOV.U32 R14, RZ, RZ, R2 ;  /* 0x000000ffff0e7224 */ /* 0x000fe200078e0002 */
[----:B------:R-:W-:Y:S01]  /*2c40*/  MOV R3, 0x3c190000 ;  /* 0x3c19000000037802 */ /* 0x000fe20000000f00 */
[----:B------:R-:W0:Y:S01]  /*2c50*/  LDCU UR4, c[0x0][0x3c0] ;  /* 0x00007800ff0477ac */ /* 0x000e220008000800 */
[----:B------:R-:W-:Y:S01]  /*2c60*/  LOP3.LUT R0, R0, 0x1, RZ, 0xc0, !PT ;  /* 0x0000000100007812 */ /* 0x000fe200078ec0ff */
[C---:B------:R-:W-:Y:S01]  /*2c70*/  FMUL R2, R14.reuse, R14 ;  /* 0x0000000e0e027220 */ /* 0x040fe20000400000 */
[----:B------:R-:W-:Y:S02]  /*2c80*/  FSETP.NEU.AND P0, PT, |R14|, 0.00049096695147454738617, PT ;  /* 0x3a00b43c0e00780b */ /* 0x000fe40003f0d200 */
[----:B------:R-:W-:Y:S01]  /*2c90*/  ISETP.NE.U32.AND P1, PT, R0, 0x1, PT ;  /* 0x000000010000780c */ /* 0x000fe20003f25070 */
[----:B------:R-:W-:-:S04]  /*2ca0*/  FFMA R3, R2, R3, 0.003265380859375 ;  /* 0x3b56000002037423 */ /* 0x000fc80000000003 */
[----:B------:R-:W-:-:S04]  /*2cb0*/  FFMA R3, R2, R3, 0.0242919921875 ;  /* 0x3cc7000002037423 */ /* 0x000fc80000000003 */
[----:B------:R-:W-:-:S04]  /*2cc0*/  FFMA R3, R2, R3, 0.053466796875 ;  /* 0x3d5b000002037423 */ /* 0x000fc80000000003 */
[----:B------:R-:W-:-:S04]  /*2cd0*/  FFMA R3, R2, R3, 0.13337790966033935547 ;  /* 0x3e08943802037423 */ /* 0x000fc80000000003 */
[C---:B------:R-:W-:Y:S01]  /*2ce0*/  FFMA R3, R2.reuse, R3, 0.33333230018615722656 ;  /* 0x3eaaaa8802037423 */ /* 0x040fe20000000003 */
[----:B------:R-:W-:-:S04]  /*2cf0*/  FMUL R2, R2, R14 ;  /* 0x0000000e02027220 */ /* 0x000fc80000400000 */
[----:B------:R-:W-:Y:S02]  /*2d00*/  @P0 FFMA R14, R3, R2, R14 ;  /* 0x00000002030e0223 */ /* 0x000fe4000000000e */
[----:B0-----:R-:W0:Y:S08]  /*2d10*/  I2F.F64 R2, UR4 ;  /* 0x0000000400027d12 */ /* 0x001e300008201c00 */
[----:B------:R-:W1:Y:S01]  /*2d20*/  @!P1 MUFU.RCP R14, -R14 ;  /* 0x8000000e000e9308 */ /* 0x000e620000001000 */
[----:B0-----:R-:W-:-:S02]  /*2d30*/  DADD R12, R2, -1 ;  /* 0xbff00000020c7429 */ /* 0x001fc40000000000 */
[----:B------:R-:W-:Y:S01]  /*2d40*/  DMUL R2, R8, R2 ;  /* 0x0000000208027228 */ /* 0x000fe20000000000 */
[----:B------:R-:W-:-:S05]  /*2d50*/  IMAD.MOV.U32 R9, RZ, RZ, 0x3f800000 ;  /* 0x3f800000ff097424 */ /* 0x000fca00078e00ff */
[----:B------:R-:W-:Y:S08]  /*2d60*/  F2F.F32.F64 R0, R2 ;  /* 0x0000000200007310 */ /* 0x000ff00000301000 */
[----:B-1----:R-:W0:Y:S02]  /*2d70*/  F2F.F64.F32 R10, R14 ;  /* 0x0000000e000a7310 */ /* 0x002e240000201800 */
[----:B0-----:R-:W-:-:S08]  /*2d80*/  DADD R10, -R10, 1 ;  /* 0x3ff000000a0a7429 */ /* 0x001fd00000000100 */
[----:B------:R-:W-:-:S08]  /*2d90*/  DMUL R10, R10, 0.5 ;  /* 0x3fe000000a0a7828 */ /* 0x000fd00000000000 */
[----:B------:R-:W-:-:S06]  /*2da0*/  DMUL R10, R10, R12 ;  /* 0x0000000c0a0a7228 */ /* 0x000fcc0000000000 */
[----:B------:R0:W1:Y:S01]  /*2db0*/  F2F.F32.F64 R4, R10 ;  /* 0x0000000a00047310 */ /* 0x0000620000301000 */
[----:B------:R-:W-:Y:S05]  /*2dc0*/  BRA `(.L_x_37) ;  /* 0x0000004800ec7947 */ /* 0x000fea0003800000 */
.L_x_26:
[----:B------:R-:W-:-:S13]  /*2dd0*/  FSETP.NEU.AND P0, PT, R8, 1, PT ;  /* 0x3f8000000800780b */ /* 0x000fda0003f0d000 */
        /* <DEDUP_REMOVED lines=14> */
.L_x_40:
[----:B------:R-:W-:Y:S05]  /*2ec0*/  BSYNC.RECONVERGENT B3 ;  /* 0x0000000000037941 */ /* 0x000fea0003800200 */
.L_x_39:
        /* <DEDUP_REMOVED lines=39> */
.L_x_43:
        /* <DEDUP_REMOVED lines=44> */
.L_x_42:
[----:B------:R-:W-:Y:S05]  /*3400*/  BSYNC.RECONVERGENT B0 ;  /* 0x0000000000007941 */ /* 0x000fea0003800200 */
.L_x_41:
        /* <DEDUP_REMOVED lines=23> */
[----:B0-----:R-:W-:-:S08]  /*3580*/  DADD R8, R8, 1 ;  /* 0x3ff0000008087429 */ /* 0x001fd00000000000 */
[----:B------:R-:W-:Y:S01]  /*3590*/  DMUL R8, R8, 0.5 ;  /* 0x3fe0000008087828 */ /* 0x000fe20000000000 */
[----:B------:R-:W-:Y:S10]  /*35a0*/  @!P0 BRA `(.L_x_45) ;  /* 0x0000000000148947 */ /* 0x000ff40003800000 */
[----:B------:R-:W-:Y:S01]  /*35b0*/  IMAD.MOV.U32 R4, RZ, RZ, R2 ;  /* 0x000000ffff047224 */ /* 0x000fe200078e0002 */
[----:B------:R-:W-:Y:S01]  /*35c0*/  MOV R10, 0x35f0 ;  /* 0x000035f0000a7802 */ /* 0x000fe20000000f00 */
[----:B------:R-:W-:-:S07]  /*35d0*/  IMAD.MOV.U32 R7, RZ, RZ, R0 ;  /* 0x000000ffff077224 */ /* 0x000fce00078e0000 */
[----:B------:R-:W-:Y:S05]  /*35e0*/  CALL.REL.NOINC `($__internal_0_$__cuda_sm3x_div_rn_noftz_f32_slowpath) ;  /* 0x0000004800307944 */ /* 0x000fea0003c00000 */
[----:B------:R-:W-:-:S07]  /*35f0*/  MOV R3, R4 ;  /* 0x0000000400037202 */ /* 0x000fce0000000f00 */
.L_x_45:
[----:B------:R-:W-:Y:S05]  /*3600*/  BSYNC.RECONVERGENT B3 ;  /* 0x0000000000037941 */ /* 0x000fea0003800200 */
.L_x_44:
        /* <DEDUP_REMOVED lines=39> */
.L_x_48:
        /* <DEDUP_REMOVED lines=44> */
.L_x_47:
[----:B------:R-:W-:Y:S05]  /*3b40*/  BSYNC.RECONVERGENT B0 ;  /* 0x0000000000007941 */ /* 0x000fea0003800200 */
.L_x_46:
        /* <DEDUP_REMOVED lines=10> */
[C---:B------:R-:W-:Y:S01]  /*3bf0*/  FFMA R3, R2.reuse, R3, 0.13337790966033935547 ;  /* 0x3e08943802037423 */ /* 0x040fe20000000003 */
[----:B0-----:R-:W0:Y:S03]  /*3c00*/  I2F.F64 R12, UR4 ;  /* 0x00000004000c7d12 */ /* 0x001e260008201c00 */
[C---:B------:R-:W-:Y:S01]  /*3c10*/  FFMA R3, R2.reuse, R3, 0.33333230018615722656 ;  /* 0x3eaaaa8802037423 */ /* 0x040fe20000000003 */
[----:B------:R-:W-:-:S04]  /*3c20*/  FMUL R2, R2, R14 ;  /* 0x0000000e02027220 */ /* 0x000fc80000400000 */
[----:B------:R-:W-:-:S06]  /*3c30*/  @P0 FFMA R14, R3, R2, R14 ;  /* 0x00000002030e0223 */ /* 0x000fcc000000000e */
[----:B------:R-:W1:Y:S01]  /*3c40*/  @!P1 MUFU.RCP R14, -R14 ;  /* 0x8000000e000e9308 */ /* 0x000e620000001000 */
[----:B0-----:R-:W-:Y:S01]  /*3c50*/  DMUL R10, R12, R8 ;  /* 0x000000080c0a7228 */ /* 0x001fe20000000000 */
[----:B------:R-:W-:-:S06]  /*3c60*/  IMAD.MOV.U32 R9, RZ, RZ, 0x40000000 ;  /* 0x40000000ff097424 */ /* 0x000fcc00078e00ff */
[----:B------:R-:W-:Y:S08]  /*3c70*/  F2F.F32.F64 R0, R10 ;  /* 0x0000000a00007310 */ /* 0x000ff00000301000 */
[----:B-1----:R-:W0:Y:S02]  /*3c80*/  F2F.F64.F32 R2, R14 ;  /* 0x0000000e00027310 */ /* 0x002e240000201800 */
[----:B0-----:R-:W-:-:S08]  /*3c90*/  DADD R2, R2, 1 ;  /* 0x3ff0000002027429 */ /* 0x001fd00000000000 */
[----:B------:R-:W-:-:S08]  /*3ca0*/  DMUL R2, R2, 0.5 ;  /* 0x3fe0000002027828 */ /* 0x000fd00000000000 */
[----:B------:R-:W-:-:S06]  /*3cb0*/  DMUL R2, R12, R2 ;  /* 0x000000020c027228 */ /* 0x000fcc0000000000 */
[----:B------:R2:W3:Y:S01]  /*3cc0*/  F2F.F32.F64 R4, R2 ;  /* 0x0000000200047310 */ /* 0x0004e20000301000 */
[----:B------:R-:W-:Y:S05]  /*3cd0*/  BRA `(.L_x_37) ;  /* 0x0000003c00287947 */ /* 0x000fea0003800000 */
.L_x_38:
        /* <DEDUP_REMOVED lines=15> */
.L_x_51:
[----:B------:R-:W-:Y:S05]  /*3dd0*/  BSYNC.RECONVERGENT B3 ;  /* 0x0000000000037941 */ /* 0x000fea0003800200 */
.L_x_50:
        /* <DEDUP_REMOVED lines=39> */
.L_x_54:
        /* <DEDUP_REMOVED lines=44> */
.L_x_53:
[----:B------:R-:W-:Y:S05]  /*4310*/  BSYNC.RECONVERGENT B0 ;  /* 0x0000000000007941 */ /* 0x000fea0003800200 */
.L_x_52:
[----:B------:R-:W-:Y:S01]  /*4320*/  IMAD.MOV.U32 R9, RZ, RZ, R4 ;  /* 0x000000ffff097224 */ /* 0x000fe200078e0004 */
[----:B------:R-:W-:Y:S01]  /*4330*/  MOV R7, 0x3c190000 ;  /* 0x3c19000000077802 */ /* 0x000fe20000000f00 */
[----:B------:R-:W0:Y:S01]  /*4340*/  MUFU.RCP R8, R3 ;  /* 0x0000000300087308 */ /* 0x000e220000001000 */
[----:B------:R-:W-:Y:S01]  /*4350*/  LOP3.LUT R0, R0, 0x1, RZ, 0xc0, !PT ;  /* 0x0000000100007812 */ /* 0x000fe200078ec0ff */
[C---:B------:R-:W-:Y:S01]  /*4360*/  FMUL R4, R9.reuse, R9 ;  /* 0x0000000909047220 */ /* 0x040fe20000400000 */
[----:B------:R-:W-:Y:S01]  /*4370*/  FSETP.NEU.AND P0, PT, |R9|, 0.00049096695147454738617, PT ;  /* 0x3a00b43c0900780b */ /* 0x000fe20003f0d200 */
[----:B------:R-:W-:Y:S01]  /*4380*/  BSSY.RECONVERGENT B3, `(.L_x_55) ;  /* 0x0000016000037945 */ /* 0x000fe20003800200 */
[----:B------:R-:W-:Y:S01]  /*4390*/  ISETP.NE.U32.AND P1, PT, R0, 0x1, PT ;  /* 0x000000010000780c */ /* 0x000fe20003f25070 */
[----:B------:R-:W-:-:S04]  /*43a0*/  FFMA R7, R4, R7, 0.003265380859375 ;  /* 0x3b56000004077423 */ /* 0x000fc80000000007 */
[----:B------:R-:W-:-:S04]  /*43b0*/  FFMA R7, R4, R7, 0.0242919921875 ;  /* 0x3cc7000004077423 */ /* 0x000fc80000000007 */
[----:B------:R-:W-:-:S04]  /*43c0*/  FFMA R7, R4, R7, 0.053466796875 ;  /* 0x3d5b000004077423 */ /* 0x000fc80000000007 */
[----:B------:R-:W-:-:S04]  /*43d0*/  FFMA R7, R4, R7, 0.13337790966033935547 ;  /* 0x3e08943804077423 */ /* 0x000fc80000000007 */
[C---:B------:R-:W-:Y:S01]  /*43e0*/  FFMA R0, R4.reuse, R7, 0.33333230018615722656 ;  /* 0x3eaaaa8804007423 */ /* 0x040fe20000000007 */
[----:B------:R-:W-:Y:S01]  /*43f0*/  FMUL R4, R4, R9 ;  /* 0x0000000904047220 */ /* 0x000fe20000400000 */
[----:B0-----:R-:W-:-:S03]  /*4400*/  FFMA R7, -R3, R8, 1 ;  /* 0x3f80000003077423 */ /* 0x001fc60000000108 */
[----:B------:R-:W-:Y:S01]  /*4410*/  @P0 FFMA R9, R0, R4, R9 ;  /* 0x0000000400090223 */ /* 0x000fe20000000009 */
[----:B------:R-:W0:Y:S01]  /*4420*/  FCHK P0, R2, R3 ;  /* 0x0000000302007302 */ /* 0x000e220000000000 */
[----:B------:R-:W-:-:S04]  /*4430*/  FFMA R7, R8, R7, R8 ;  /* 0x0000000708077223 */ /* 0x000fc80000000008 */
[----:B------:R-:W-:-:S03]  /*4440*/  FFMA R0, R2, R7, RZ ;  /* 0x0000000702007223 */ /* 0x000fc600000000ff */
[----:B------:R-:W1:Y:S01]  /*4450*/  @!P1 MUFU.RCP R9, -R9 ;  /* 0x8000000900099308 */ /* 0x000e620000001000 */
[----:B------:R-:W-:-:S04]  /*4460*/  FFMA R4, -R3, R0, R2 ;  /* 0x0000000003047223 */ /* 0x000fc80000000102 */
[----:B------:R-:W-:Y:S01]  /*4470*/  FFMA R0, R7, R4, R0 ;  /* 0x0000000407007223 */ /* 0x000fe20000000000 */
[----:B0-----:R-:W-:Y:S06]  /*4480*/  @!P0 BRA `(.L_x_56) ;  /* 0x0000000000148947 */ /* 0x001fec0003800000 */
[----:B------:R-:W-:Y:S01]  /*4490*/  IMAD.MOV.U32 R4, RZ, RZ, R2 ;  /* 0x000000ffff047224 */ /* 0x000fe200078e0002 */
[----:B------:R-:W-:Y:S01]  /*44a0*/  MOV R10, 0x44d0 ;  /* 0x000044d0000a7802 */ /* 0x000fe20000000f00 */
[----:B------:R-:W-:-:S07]  /*44b0*/  IMAD.MOV.U32 R7, RZ, RZ, R3 ;  /* 0x000000ffff077224 */ /* 0x000fce00078e0003 */
[----:B-1----:R-:W-:Y:S05]  /*44c0*/  CALL.REL.NOINC `($__internal_0_$__cuda_sm3x_div_rn_noftz_f32_slowpath) ;  /* 0x0000003800787944 */ /* 0x002fea0003c00000 */
[----:B------:R-:W-:-:S07]  /*44d0*/  MOV R0, R4 ;  /* 0x0000000400007202 */ /* 0x000fce0000000f00 */
.L_x_56:
[----:B------:R-:W-:Y:S05]  /*44e0*/  BSYNC.RECONVERGENT B3 ;  /* 0x0000000000037941 */ /* 0x000fea0003800200 */
.L_x_55:
        /* <DEDUP_REMOVED lines=39> */
.L_x_59:
        /* <DEDUP_REMOVED lines=37> */
[----:B------:R-:W2:Y:S01]  /*49b0*/  I2F.F64.S64 R10, R10 ;  /* 0x0000000a000a7312 */ /* 0x000ea20000301c00 */
[----:B------:R-:W-:-:S04]  /*49c0*/  LEA.HI R0, R2, R3, RZ, 0x1 ;  /* 0x0000000302007211 */ /* 0x000fc800078f08ff */
[----:B------:R-:W-:-:S05]  /*49d0*/  IADD3 R2, PT, PT, -R0, RZ, RZ ;  /* 0x000000ff00027210 */ /* 0x000fca0007ffe1ff */
[----:B------:R-:W-:Y:S01]  /*49e0*/  @!P0 IMAD.MOV.U32 R0, RZ, RZ, R2 ;  /* 0x000000ffff008224 */ /* 0x000fe200078e0002 */
[----:B--2---:R-:W-:-:S10]  /*49f0*/  DMUL R12, R10, UR4 ;  /* 0x000000040a0c7c28 */ /* 0x004fd40008000000 */
[----:B------:R-:W2:Y:S02]  /*4a00*/  F2F.F32.F64 R12, R12 ;  /* 0x0000000c000c7310 */ /* 0x000ea40000301000 */
[----:B0-2---:R-:W-:-:S07]  /*4a10*/  FSEL R2, -R12, R12, !P1 ;  /* 0x0000000c0c027208 */ /* 0x005fce0004800100 */
.L_x_58:
[----:B------:R-:W-:Y:S05]  /*4a20*/  BSYNC.RECONVERGENT B0 ;  /* 0x0000000000007941 */ /* 0x000fea0003800200 */
.L_x_57:
[----:B------:R-:W-:Y:S01]  /*4a30*/  IMAD.MOV.U32 R4, RZ, RZ, R2 ;  /* 0x000000ffff047224 */ /* 0x000fe200078e0002 */
[----:B------:R-:W-:Y:S01]  /*4a40*/  MOV R3, 0x3c190000 ;  /* 0x3c19000000037802 */ /* 0x000fe20000000f00 */
[----:B------:R-:W0:Y:S01]  /*4a50*/  LDCU UR5, c[0x0][0x3c0] ;  /* 0x00007800ff0577ac */ /* 0x000e220008000800 */
[----:B------:R-:W-:Y:S01]  /*4a60*/  LOP3.LUT R0, R0, 0x1, RZ, 0xc0, !PT ;  /* 0x0000000100007812 */ /* 0x000fe200078ec0ff */
[C---:B------:R-:W-:Y:S01]  /*4a70*/  FMUL R2, R4.reuse, R4 ;  /* 0x0000000404027220 */ /* 0x040fe20000400000 */
[----:B------:R-:W-:Y:S01]  /*4a80*/  FSETP.NEU.AND P0, PT, |R4|, 0.00049096695147454738617, PT ;  /* 0x3a00b43c0400780b */ /* 0x000fe20003f0d200 */
[----:B-1----:R-:W1:Y:S01]  /*4a90*/  F2F.F64.F32 R8, -R9 ;  /* 0x8000000900087310 */ /* 0x002e620000201800 */
[----:B------:R-:W-:Y:S01]  /*4aa0*/  ISETP.NE.U32.AND P1, PT, R0, 0x1, PT ;  /* 0x000000010000780c */ /* 0x000fe20003f25070 */
[----:B------:R-:W-:-:S04]  /*4ab0*/  FFMA R3, R2, R3, 0.003265380859375 ;  /* 0x3b56000002037423 */ /* 0x000fc80000000003 */
[----:B------:R-:W-:-:S04]  /*4ac0*/  FFMA R3, R2, R3, 0.0242919921875 ;  /* 0x3cc7000002037423 */ /* 0x000fc80000000003 */
[----:B------:R-:W-:-:S04]  /*4ad0*/  FFMA R3, R2, R3, 0.053466796875 ;  /* 0x3d5b000002037423 */ /* 0x000fc80000000003 */
[C---:B------:R-:W-:Y:S01]  /*4ae0*/  FFMA R3, R2.reuse, R3, 0.13337790966033935547 ;  /* 0x3e08943802037423 */ /* 0x040fe20000000003 */
[----:B-1----:R-:W-:Y:S01]  /*4af0*/  DADD R10, R8, 1 ;  /* 0x3ff00000080a7429 */ /* 0x002fe20000000000 */
[----:B0-----:R-:W-:Y:S02]  /*4b00*/  UIADD3 UR4, UPT, UPT, UR5, -0x1, URZ ;  /* 0xffffffff05047890 */ /* 0x001fe4000fffe0ff */
[----:B------:R-:W0:Y:S01]  /*4b10*/  I2F.F64 R14, UR5 ;  /* 0x00000005000e7d12 */ /* 0x000e220008201c00 */
[C---:B------:R-:W-:Y:S01]  /*4b20*/  FFMA R3, R2.reuse, R3, 0.33333230018615722656 ;  /* 0x3eaaaa8802037423 */ /* 0x040fe20000000003 */
[----:B------:R-:W-:Y:S01]  /*4b30*/  FMUL R2, R2, R4 ;  /* 0x0000000402027220 */ /* 0x000fe20000400000 */
[----:B------:R-:W-:-:S03]  /*4b40*/  IMAD.MOV.U32 R9, RZ, RZ, 0x40400000 ;  /* 0x40400000ff097424 */ /* 0x000fc600078e00ff */
[----:B------:R-:W-:Y:S01]  /*4b50*/  @P0 FFMA R4, R3, R2, R4 ;  /* 0x0000000203040223 */ /* 0x000fe20000000004 */
[----:B------:R-:W-:Y:S01]  /*4b60*/  DMUL R12, R10, 0.5 ;  /* 0x3fe000000a0c7828 */ /* 0x000fe20000000000 */
[----:B------:R-:W-:Y:S07]  /*4b70*/  I2F.F64 R10, UR4 ;  /* 0x00000004000a7d12 */ /* 0x000fee0008201c00 */
[----:B0-----:R-:W-:Y:S01]  /*4b80*/  DMUL R12, R14, R12 ;  /* 0x0000000c0e0c7228 */ /* 0x001fe20000000000 */
[----:B------:R-:W0:Y:S08]  /*4b90*/  @!P1 MUFU.RCP R4, -R4 ;  /* 0x8000000400049308 */ /* 0x000e300000001000 */
[----:B------:R-:W-:Y:S08]  /*4ba0*/  F2F.F32.F64 R0, R12 ;  /* 0x0000000c00007310 */ /* 0x000ff00000301000 */
[----:B0-----:R-:W0:Y:S02]  /*4bb0*/  F2F.F64.F32 R2, R4 ;  /* 0x0000000400027310 */ /* 0x001e240000201800 */
[----:B0-----:R-:W-:-:S08]  /*4bc0*/  DADD R2, R2, 1 ;  /* 0x3ff0000002027429 */ /* 0x001fd00000000000 */
[----:B------:R-:W-:-:S08]  /*4bd0*/  DMUL R2, R2, 0.5 ;  /* 0x3fe0000002027828 */ /* 0x000fd00000000000 */
[----:B------:R-:W-:-:S06]  /*4be0*/  DMUL R2, R2, R10 ;  /* 0x0000000a02027228 */ /* 0x000fcc0000000000 */
[----:B------:R4:W0:Y:S01]  /*4bf0*/  F2F.F32.F64 R4, R2 ;  /* 0x0000000200047310 */ /* 0x0008220000301000 */
[----:B------:R-:W-:Y:S05]  /*4c00*/  BRA `(.L_x_37) ;  /* 0x0000002c005c7947 */ /* 0x000fea0003800000 */
.L_x_49:
[----:B------:R-:W-:-:S13]  /*4c10*/  FSETP.NEU.AND P0, PT, R8, -1, PT ;  /* 0xbf8000000800780b */ /* 0x000fda0003f0d000 */
        /* <DEDUP_REMOVED lines=14> */
.L_x_62:
[----:B------:R-:W-:Y:S05]  /*4d00*/  BSYNC.RECONVERGENT B3 ;  /* 0x0000000000037941 */ /* 0x000fea0003800200 */
.L_x_61:
        /* <DEDUP_REMOVED lines=39> */
.L_x_65:
        /* <DEDUP_REMOVED lines=44> */
.L_x_64:
[----:B------:R-:W-:Y:S05]  /*5240*/  BSYNC.RECONVERGENT B0 ;  /* 0x0000000000007941 */ /* 0x000fea0003800200 */
.L_x_63:
        /* <DEDUP_REMOVED lines=13> */
[----:B------:R-:W-:-:S04]  /*5320*/  FMUL R4, R4, R9 ;  /* 0x0000000904047220 */ /* 0x000fc80000400000 */
[----:B------:R-:W-:Y:S01]  /*5330*/  @P0 FFMA R9, R8, R4, R9 ;  /* 0x0000000408090223 */ /* 0x000fe20000000009 */
[----:B------:R-:W1:Y:S01]  /*5340*/  FCHK P0, R2, R0 ;  /* 0x0000000002007302 */ /* 0x000e620000000000 */
[----:B0-----:R-:W-:-:S04]  /*5350*/  FFMA R4, -R0, R11, 1 ;  /* 0x3f80000000047423 */ /* 0x001fc8000000010b */
[----:B------:R-:W-:-:S03]  /*5360*/  FFMA R3, R11, R4, R11 ;  /* 0x000000040b037223 */ /* 0x000fc6000000000b */
[----:B------:R-:W0:Y:S01]  /*5370*/  @!P1 MUFU.RCP R9, -R9 ;  /* 0x8000000900099308 */ /* 0x000e220000001000 */
[----:B------:R-:W-:-:S04]  /*5380*/  FFMA R4, R2, R3, RZ ;  /* 0x0000000302047223 */ /* 0x000fc800000000ff */
[----:B------:R-:W-:-:S04]  /*5390*/  FFMA R7, -R0, R4, R2 ;  /* 0x0000000400077223 */ /* 0x000fc80000000102 */
[----:B------:R-:W-:Y:S01]  /*53a0*/  FFMA R3, R3, R7, R4 ;  /* 0x0000000703037223 */ /* 0x000fe20000000004 */
[----:B-1----:R-:W-:Y:S06]  /*53b0*/  @!P0 BRA `(.L_x_67) ;  /* 0x0000000000148947 */ /* 0x002fec0003800000 */
[----:B------:R-:W-:Y:S01]  /*53c0*/  IMAD.MOV.U32 R4, RZ, RZ, R2 ;  /* 0x000000ffff047224 */ /* 0x000fe200078e0002 */
[----:B------:R-:W-:Y:S01]  /*53d0*/  MOV R10, 0x5400 ;  /* 0x00005400000a7802 */ /* 0x000fe20000000f00 */
[----:B------:R-:W-:-:S07]  /*53e0*/  IMAD.MOV.U32 R7, RZ, RZ, R0 ;  /* 0x000000ffff077224 */ /* 0x000fce00078e0000 */
[----:B0-----:R-:W-:Y:S05]  /*53f0*/  CALL.REL.NOINC `($__internal_0_$__cuda_sm3x_div_rn_noftz_f32_slowpath) ;  /* 0x0000002800ac7944 */ /* 0x001fea0003c00000 */
[----:B------:R-:W-:-:S07]  /*5400*/  MOV R3, R4 ;  /* 0x0000000400037202 */ /* 0x000fce0000000f00 */
.L_x_67:
[----:B------:R-:W-:Y:S05]  /*5410*/  BSYNC.RECONVERGENT B3 ;  /* 0x0000000000037941 */ /* 0x000fea0003800200 */
.L_x_66:
[----:B------:R-:W1:Y:S01]  /*5420*/  MUFU.RCP R0, |R3| ;  /* 0x4000000300007308 */ /* 0x000e620000001000 */
[----:B------:R-:W-:Y:S01]  /*5430*/  FSETP.GT.AND P0, PT, |R3|, 1, PT ;  /* 0x3f8000000300780b */ /* 0x000fe20003f04200 */
[----:B------:R-:W-:Y:S01]  /*5440*/  IMAD.MOV.U32 R7, RZ, RZ, 0x3b2090aa ;  /* 0x3b2090aaff077424 */ /* 0x000fe200078e00ff */
[----:B------:R-:W-:Y:S01]  /*5450*/  BSSY.RECONVERGENT B0, `(.L_x_68) ;  /* 0x0000050000007945 */ /* 0x000fe20003800200 */
[----:B------:R-:W-:Y:S01]  /*5460*/  IMAD.MOV.U32 R11, RZ, RZ, 0x3f6ee581 ;  /* 0x3f6ee581ff0b7424 */ /* 0x000fe200078e00ff */
[----:B-1----:R-:W-:-:S05]  /*5470*/  FSEL R0, R0, |R3|, P0 ;  /* 0x4000000300007208 */ /* 0x002fca0000000000 */
        /* <DEDUP_REMOVED lines=16> */
[----:B------:R-:W1:Y:S02]  /*5580*/  F2I.NTZ R0, R0 ;  /* 0x0000000000007305 */ /* 0x000e640000203100 */
[----:B-1----:R-:W-:-:S05]  /*5590*/  I2FP.F32.S32 R2, R0 ;  /* 0x0000000000027245 */ /* 0x002fca0000201400 */
        /* <DEDUP_REMOVED lines=11> */
[----:B------:R-:W1:Y:S02]  /*5650*/  LDCU.64 UR8, c[0x4][URZ] ;  /* 0x01000000ff0877ac */ /* 0x000e640008000a00 */
[----:B------:R-:W-:Y:S01]  /*5660*/  LOP3.LUT R15, R2, 0x80000000, RZ, 0xfc, !PT ;  /* 0x80000000020f7812 */ /* 0x000fe200078efcff */
[----:B------:R-:W-:Y:S01]  /*5670*/  UMOV UR5, URZ ;  /* 0x000000ff00057c82 */ /* 0x000fe20008000000 */
[----:B------:R-:W-:-:S05]  /*5680*/  UMOV UR4, URZ ;  /* 0x000000ff00047c82 */ /* 0x000fca0008000000 */
.L_x_70:
[----:B-1----:R-:W-:Y:S02]  /*5690*/  IMAD.U32 R10, RZ, RZ, UR8 ;  /* 0x00000008ff0a7e24 */ /* 0x002fe4000f8e00ff */
        /* <DEDUP_REMOVED lines=10> */
[----:B-1----:R-:W-:Y:S01]  /*5740*/  IADD3 R0, PT, PT, R0, 0x4, RZ ;  /* 0x0000000400007810 */ /* 0x002fe20007ffe0ff */
        /* <DEDUP_REMOVED lines=31> */
[----:B-12---:R-:W-:-:S07]  /*5940*/  FSEL R2, -R12, R12, !P1 ;  /* 0x0000000c0c027208 */ /* 0x006fce0004800100 */
.L_x_69:
[----:B------:R-:W-:Y:S05]  /*5950*/  BSYNC.RECONVERGENT B0 ;  /* 0x0000000000007941 */ /* 0x000fea0003800200 */
.L_x_68:
[----:B------:R-:W-:Y:S01]  /*5960*/  IMAD.MOV.U32 R4, RZ, RZ, R2 ;  /* 0x000000ffff047224 */ /* 0x000fe200078e0002 */
[----:B------:R-:W-:Y:S01]  /*5970*/  MOV R3, 0x3c190000 ;  /* 0x3c19000000037802 */ /* 0x000fe20000000f00 */
[----:B------:R-:W1:Y:S01]  /*5980*/  LDCU UR4, c[0x0][0x3c0] ;  /* 0x00007800ff0477ac */ /* 0x000e620008000800 */
[----:B------:R-:W-:Y:S01]  /*5990*/  LOP3.LUT R0, R0, 0x1, RZ, 0xc0, !PT ;  /* 0x0000000100007812 */ /* 0x000fe200078ec0ff */
[C---:B------:R-:W-:Y:S01]  /*59a0*/  FMUL R2, R4.reuse, R4 ;  /* 0x0000000404027220 */ /* 0x040fe20000400000 */
[----:B------:R-:W-:Y:S01]  /*59b0*/  FSETP.NEU.AND P0, PT, |R4|, 0.00049096695147454738617, PT ;  /* 0x3a00b43c0400780b */ /* 0x000fe20003f0d200 */
[----:B0-----:R-:W0:Y:S01]  /*59c0*/  F2F.F64.F32 R8, R9 ;  /* 0x0000000900087310 */ /* 0x001e220000201800 */
[----:B------:R-:W-:Y:S01]  /*59d0*/  ISETP.NE.U32.AND P1, PT, R0, 0x1, PT ;  /* 0x000000010000780c */ /* 0x000fe20003f25070 */
[----:B------:R-:W-:-:S04]  /*59e0*/  FFMA R3, R2, R3, 0.003265380859375 ;  /* 0x3b56000002037423 */ /* 0x000fc80000000003 */
[----:B------:R-:W-:-:S04]  /*59f0*/  FFMA R3, R2, R3, 0.0242919921875 ;  /* 0x3cc7000002037423 */ /* 0x000fc80000000003 */
[----:B------:R-:W-:-:S04]  /*5a00*/  FFMA R3, R2, R3, 0.053466796875 ;  /* 0x3d5b000002037423 */ /* 0x000fc80000000003 */
[C---:B------:R-:W-:Y:S01]  /*5a10*/  FFMA R3, R2.reuse, R3, 0.13337790966033935547 ;  /* 0x3e08943802037423 */ /* 0x040fe20000000003 */
[----:B-1----:R-:W-:Y:S01]  /*5a20*/  UIADD3 UR5, UPT, UPT, UR4, -0x1, URZ ;  /* 0xffffffff04057890 */ /* 0x002fe2000fffe0ff */
[----:B0-----:R-:W-:Y:S01]  /*5a30*/  DADD R10, R8, 1 ;  /* 0x3ff00000080a7429 */ /* 0x001fe20000000000 */
        /* <DEDUP_REMOVED lines=11> */
[----:B0-----:R-:W-:-:S08]  /*5af0*/  DADD R2, -R2, 1 ;  /* 0x3ff0000002027429 */ /* 0x001fd00000000100 */
[----:B------:R-:W-:-:S08]  /*5b00*/  DMUL R2, R2, 0.5 ;  /* 0x3fe0000002027828 */ /* 0x000fd00000000000 */
[----:B------:R-:W-:-:S06]  /*5b10*/  DMUL R2, R12, R2 ;  /* 0x000000020c027228 */ /* 0x000fcc0000000000 */
[----:B------:R0:W1:Y:S01]  /*5b20*/  F2F.F32.F64 R4, R2 ;  /* 0x0000000200047310 */ /* 0x0000620000301000 */
[----:B------:R-:W-:Y:S05]  /*5b30*/  BRA `(.L_x_37) ;  /* 0x0000001c00907947 */ /* 0x000fea0003800000 */
.L_x_60:
[----:B------:R-:W-:Y:S01]  /*5b40*/  FSETP.NEU.AND P0, PT, R4, 1, PT ;  /* 0x3f8000000400780b */ /* 0x000fe20003f0d000 */
[----:B------:R-:W-:-:S12]  /*5b50*/  IMAD.MOV.U32 R9, RZ, RZ, 0x40c00000 ;  /* 0x40c00000ff097424 */ /* 0x000fd800078e00ff */
        /* <DEDUP_REMOVED lines=14> */
.L_x_73:
[----:B------:R-:W-:Y:S05]  /*5c40*/  BSYNC.RECONVERGENT B3 ;  /* 0x0000000000037941 */ /* 0x000fea0003800200 */
.L_x_72:
[----:B------:R-:W0:Y:S01]  /*5c50*/  MUFU.RCP R3, |R4| ;  /* 0x4000000400037308 */ /* 0x000e220000001000 */
[----:B------:R-:W-:Y:S01]  /*5c60*/  FSETP.GT.AND P0, PT, |R4|, 1, PT ;  /* 0x3f8000000400780b */ /* 0x000fe20003f04200 */
[----:B------:R-:W-:Y:S02]  /*5c70*/  IMAD.MOV.U32 R8, RZ, RZ, 0x3b2090aa ;  /* 0x3b2090aaff087424 */ /* 0x000fe400078e00ff */
[----:B------:R-:W-:Y:S01]  /*5c80*/  HFMA2 R10, -RZ, RZ, 1.857421875, -1409 ;  /* 0x3f6ee581ff0a7431 */ /* 0x000fe200000001ff */
[----:B------:R-:W-:Y:S01]  /*5c90*/  BSSY.RECONVERGENT B0, `(.L_x_74) ;  /* 0x000004f000007945 */ /* 0x000fe20003800200 */
        /* <DEDUP_REMOVED lines=25> */
[----:B------:R-:W-:Y:S01]  /*5e30*/  @!P0 IMAD.MOV.U32 R3, RZ, RZ, RZ ;  /* 0x000000ffff038224 */ /* 0x000fe200078e00ff */
[----:B------:R-:W-:Y:S06]  /*5e40*/  @!P0 BRA `(.L_x_75) ;  /* 0x0000000000cc8947 */ /* 0x000fec0003800000 */
[----:B------:R-:W-:Y:S01]  /*5e50*/  IMAD.SHL.U32 R4, R14, 0x100, RZ ;  /* 0x000001000e047824 */ /* 0x000fe200078e00ff */
[----:B------:R-:W-:Y:S01]  /*5e60*/  MOV R10, RZ ;  /* 0x000000ff000a7202 */ /* 0x000fe20000000f00 */
[----:B------:R-:W-:Y:S01]  /*5e70*/  IMAD.MOV.U32 R3, RZ, RZ, R1 ;  /* 0x000000ffff037224 */ /* 0x000fe200078e0001 */
[----:B------:R-:W0:Y:S02]  /*5e80*/  LDCU.64 UR8, c[0x4][URZ] ;  /* 0x01000000ff0877ac */ /* 0x000e240008000a00 */
[----:B------:R-:W-:Y:S01]  /*5e90*/  LOP3.LUT R7, R4, 0x80000000, RZ, 0xfc, !PT ;  /* 0x8000000004077812 */ /* 0x000fe200078efcff */
[----:B------:R-:W-:Y:S01]  /*5ea0*/  UMOV UR5, URZ ;  /* 0x000000ff00057c82 */ /* 0x000fe20008000000 */
[----:B------:R-:W-:-:S05]  /*5eb0*/  UMOV UR4, URZ ;  /* 0x000000ff00047c82 */ /* 0x000fca0008000000 */
.L_x_76:
        /* <DEDUP_REMOVED lines=29> */
[C---:B------:R-:W-:Y:S02]  /*6090*/  SHF.L.W.U32.HI R7, R4.reuse, 0x2, R3 ;  /* 0x0000000204077819 */ /* 0x040fe40000010e03 */
[----:B------:R-:W-:Y:S02]  /*60a0*/  SHF.L.U32 R4, R4, 0x2, RZ ;  /* 0x0000000204047819 */ /* 0x000fe400000006ff */
[----:B------:R-:W-:-:S02]  /*60b0*/  SHF.R.S32.HI R8, RZ, 0x1f, R7 ;  /* 0x0000001fff087819 */ /* 0x000fc40000011407 */
[C---:B------:R-:W-:Y:S02]  /*60c0*/  LOP3.LUT R14, R7.reuse, R14, RZ, 0x3c, !PT ;  /* 0x0000000e070e7212 */ /* 0x040fe400078e3cff */
[C---:B------:R-:W-:Y:S02]  /*60d0*/  LOP3.LUT R12, R8.reuse, R4, RZ, 0x3c, !PT ;  /* 0x00000004080c7212 */ /* 0x040fe400078e3cff */
[----:B------:R-:W-:Y:S02]  /*60e0*/  LOP3.LUT R13, R8, R7, RZ, 0x3c, !PT ;  /* 0x00000007080d7212 */ /* 0x000fe400078e3cff */
[----:B------:R-:W-:Y:S02]  /*60f0*/  SHF.R.U32.HI R4, RZ, 0x1e, R3 ;  /* 0x0000001eff047819 */ /* 0x000fe40000011603 */
[----:B------:R-:W-:Y:S02]  /*6100*/  ISETP.GE.AND P1, PT, R14, RZ, PT ;  /* 0x000000ff0e00720c */ /* 0x000fe40003f26270 */
[----:B------:R-:W1:Y:S01]  /*6110*/  I2F.F64.S64 R12, R12 ;  /* 0x0000000c000c7312 */ /* 0x000e620000301c00 */
[----:B------:R-:W-:-:S05]  /*6120*/  LEA.HI R3, R7, R4, RZ, 0x1 ;  /* 0x0000000407037211 */ /* 0x000fca00078f08ff */
[----:B------:R-:W-:-:S04]  /*6130*/  IMAD.MOV R4, RZ, RZ, -R3 ;  /* 0x000000ffff047224 */ /* 0x000fc800078e0a03 */
[----:B------:R-:W-:Y:S01]  /*6140*/  @!P0 IMAD.MOV.U32 R3, RZ, RZ, R4 ;  /* 0x000000ffff038224 */ /* 0x000fe200078e0004 */
[----:B-1----:R-:W-:-:S10]  /*6150*/  DMUL R8, R12, UR4 ;  /* 0x000000040c087c28 */ /* 0x002fd40008000000 */
[----:B------:R-:W1:Y:S02]  /*6160*/  F2F.F32.F64 R8, R8 ;  /* 0x0000000800087310 */ /* 0x000e640000301000 */
[----:B01----:R-:W-:-:S07]  /*6170*/  FSEL R4, -R8, R8, !P1 ;  /* 0x0000000808047208 */ /* 0x003fce0004800100 */
.L_x_75:
[----:B------:R-:W-:Y:S05]  /*6180*/  BSYNC.RECONVERGENT B0 ;  /* 0x0000000000007941 */ /* 0x000fea0003800200 */
.L_x_74:
[----:B------:R-:W-:Y:S01]  /*6190*/  MOV R9, R4 ;  /* 0x0000000400097202 */ /* 0x000fe20000000f00 */
[----:B------:R-:W-:Y:S01]  /*61a0*/  IMAD.MOV.U32 R7, RZ, RZ, 0x3c190000 ;  /* 0x3c190000ff077424 */ /* 0x000fe200078e00ff */
[----:B------:R-:W0:Y:S01]  /*61b0*/  MUFU.RCP R11, R2 ;  /* 0x00000002000b7308 */ /* 0x000e220000001000 */
[----:B------:R-:W-:Y:S01]  /*61c0*/  LOP3.LUT R3, R3, 0x1, RZ, 0xc0, !PT ;  /* 0x0000000103037812 */ /* 0x000fe200078ec0ff */
[----:B------:R-:W-:Y:S01]  /*61d0*/  BSSY.RECONVERGENT B3, `(.L_x_77) ;  /* 0x0000018000037945 */ /* 0x000fe20003800200 */
        /* <DEDUP_REMOVED lines=19> */
[----:B------:R-:W-:Y:S02]  /*6310*/  MOV R7, R2 ;  /* 0x0000000200077202 */ /* 0x000fe40000000f00 */
[----:B------:R-:W-:-:S07]  /*6320*/  MOV R10, 0x6340 ;  /* 0x00006340000a7802 */ /* 0x000fce0000000f00 */
[----:B0-----:R-:W-:Y:S05]  /*6330*/  CALL.REL.NOINC `($__internal_0_$__cuda_sm3x_div_rn_noftz_f32_slowpath) ;  /* 0x0000001800dc7944 */ /* 0x001fea0003c00000 */
[----:B------:R-:W-:-:S07]  /*6340*/  IMAD.MOV.U32 R3, RZ, RZ, R4 ;  /* 0x000000ffff037224 */ /* 0x000fce00078e0004 */
.L_x_78:
[----:B------:R-:W-:Y:S05]  /*6350*/  BSYNC.RECONVERGENT B3 ;  /* 0x0000000000037941 */ /* 0x000fea0003800200 */
.L_x_77:
[----:B------:R-:W1:Y:S01]  /*6360*/  MUFU.RCP R0, |R3| ;  /* 0x4000000300007308 */ /* 0x000e620000001000 */
[----:B------:R-:W-:Y:S01]  /*6370*/  FSETP.GT.AND P0, PT, |R3|, 1, PT ;  /* 0x3f8000000300780b */ /* 0x000fe20003f04200 */
[----:B------:R-:W-:Y:S02]  /*6380*/  IMAD.MOV.U32 R7, RZ, RZ, 0x3b2090aa ;  /* 0x3b2090aaff077424 */ /* 0x000fe400078e00ff */
[----:B------:R-:W-:Y:S01]  /*6390*/  HFMA2 R11, -RZ, RZ, 1.857421875, -1409 ;  /* 0x3f6ee581ff0b7431 */ /* 0x000fe200000001ff */
[----:B------:R-:W-:Y:S01]  /*63a0*/  BSSY.RECONVERGENT B0, `(.L_x_79) ;  /* 0x000004f000007945 */ /* 0x000fe20003800200 */
        /* <DEDUP_REMOVED lines=30> */
[----:B------:R-:W1:Y:S02]  /*6590*/  LDCU.64 UR8, c[0x4][URZ] ;  /* 0x01000000ff0877ac */ /* 0x000e640008000a00 */
[----:B------:R-:W-:Y:S01]  /*65a0*/  LOP3.LUT R15, R2, 0x80000000, RZ, 0xfc, !PT ;  /* 0x80000000020f7812 */ /* 0x000fe200078efcff */
[----:B------:R-:W-:Y:S01]  /*65b0*/  UMOV UR5, URZ ;  /* 0x000000ff00057c82 */ /* 0x000fe20008000000 */
[----:B------:R-:W-:-:S05]  /*65c0*/  UMOV UR4, URZ ;  /* 0x000000ff00047c82 */ /* 0x000fca0008000000 */
.L_x_81:
[----:B-1----:R-:W-:Y:S01]  /*65d0*/  IMAD.U32 R10, RZ, RZ, UR8 ;  /* 0x00000008ff0a7e24 */ /* 0x002fe2000f8e00ff */
        /* <DEDUP_REMOVED lines=10> */
[----:B-1----:R-:W-:Y:S01]  /*6680*/  VIADD R0, R0, 0x4 ;  /* 0x0000000400007836 */ /* 0x002fe20000000000 */
        /* <DEDUP_REMOVED lines=20> */
[----:B------:R-:W-:Y:S02]  /*67d0*/  LOP3.LUT R7, R2, R7, RZ, 0x3c, !PT ;  /* 0x0000000702077212 */ /* 0x000fe400078e3cff */
[C---:B------:R-:W-:Y:S02]  /*67e0*/  LOP3.LUT R10, R4.reuse, R3, RZ, 0x3c, !PT ;  /* 0x00000003040a7212 */ /* 0x040fe400078e3cff */
[----:B------:R-:W-:Y:S02]  /*67f0*/  LOP3.LUT R11, R4, R2, RZ, 0x3c, !PT ;  /* 0x00000002040b7212 */ /* 0x000fe400078e3cff */
[----:B------:R-:W-:Y:S02]  /*6800*/  SHF.R.U32.HI R3, RZ, 0x1e, R0 ;  /* 0x0000001eff037819 */ /* 0x000fe40000011600 */
[----:B------:R-:W-:Y:S02]  /*6810*/  ISETP.GE.AND P1, PT, R7, RZ, PT ;  /* 0x000000ff0700720c */ /* 0x000fe40003f26270 */
[----:B------:R-:W2:Y:S01]  /*6820*/  I2F.F64.S64 R10, R10 ;  /* 0x0000000a000a7312 */ /* 0x000ea20000301c00 */
[----:B------:R-:W-:-:S05]  /*6830*/  LEA.HI R0, R2, R3, RZ, 0x1 ;  /* 0x0000000302007211 */ /* 0x000fca00078f08ff */
[----:B------:R-:W-:-:S04]  /*6840*/  IMAD.MOV R2, RZ, RZ, -R0 ;  /* 0x000000ffff027224 */ /* 0x000fc800078e0a00 */
[----:B------:R-:W-:Y:S01]  /*6850*/  @!P0 IMAD.MOV.U32 R0, RZ, RZ, R2 ;  /* 0x000000ffff008224 */ /* 0x000fe200078e0002 */
[----:B--2---:R-:W-:-:S10]  /*6860*/  DMUL R12, R10, UR4 ;  /* 0x000000040a0c7c28 */ /* 0x004fd40008000000 */
[----:B------:R-:W2:Y:S02]  /*6870*/  F2F.F32.F64 R12, R12 ;  /* 0x0000000c000c7310 */ /* 0x000ea40000301000 */
[----:B-12---:R-:W-:-:S07]  /*6880*/  FSEL R2, -R12, R12, !P1 ;  /* 0x0000000c0c027208 */ /* 0x006fce0004800100 */
.L_x_80:
[----:B------:R-:W-:Y:S05]  /*6890*/  BSYNC.RECONVERGENT B0 ;  /* 0x0000000000007941 */ /* 0x000fea0003800200 */
.L_x_79:
[----:B------:R-:W-:Y:S01]  /*68a0*/  MOV R4, R2 ;  /* 0x0000000200047202 */ /* 0x000fe20000000f00 */
[----:B------:R-:W-:Y:S01]  /*68b0*/  IMAD.MOV.U32 R3, RZ, RZ, 0x3c190000 ;  /* 0x3c190000ff037424 */ /* 0x000fe200078e00ff */
[----:B------:R-:W-:Y:S01]  /*68c0*/  LOP3.LUT R0, R0, 0x1, RZ, 0xc0, !PT ;  /* 0x0000000100007812 */ /* 0x000fe200078ec0ff */
[----:B------:R-:W1:Y:S01]  /*68d0*/  LDCU UR4, c[0x0][0x3c0] ;  /* 0x00007800ff0477ac */ /* 0x000e620008000800 */
[C---:B------:R-:W-:Y:S01]  /*68e0*/  FSETP.NEU.AND P0, PT, |R4|.reuse, 0.00049096695147454738617, PT ;  /* 0x3a00b43c0400780b */ /* 0x040fe20003f0d200 */
[----:B------:R-:W-:Y:S01]  /*68f0*/  FMUL R2, R4, R4 ;  /* 0x0000000404027220 */ /* 0x000fe20000400000 */
[----:B------:R-:W-:Y:S01]  /*6900*/  ISETP.NE.U32.AND P1, PT, R0, 0x1, PT ;  /* 0x000000010000780c */ /* 0x000fe20003f25070 */
[----:B0-----:R-:W0:Y:S02]  /*6910*/  F2F.F64.F32 R8, R9 ;  /* 0x0000000900087310 */ /* 0x001e240000201800 */
        /* <DEDUP_REMOVED lines=22> */
.L_x_71:
        /* <DEDUP_REMOVED lines=15> */
.L_x_83:
[----:B------:R-:W-:Y:S05]  /*6b70*/  BSYNC.RECONVERGENT B3 ;  /* 0x0000000000037941 */ /* 0x000fea0003800200 */
.L_x_82:
        /* <DEDUP_REMOVED lines=39> */
.L_x_86:
        /* <DEDUP_REMOVED lines=37> */
[----:B------:R-:W0:Y:S01]  /*7040*/  I2F.F64.S64 R12, R12 ;  /* 0x0000000c000c7312 */ /* 0x000e220000301c00 */
[----:B------:R-:W-:-:S05]  /*7050*/  LEA.HI R3, R7, R4, RZ, 0x1 ;  /* 0x0000000407037211 */ /* 0x000fca00078f08ff */
[----:B------:R-:W-:-:S04]  /*7060*/  IMAD.MOV R4, RZ, RZ, -R3 ;  /* 0x000000ffff047224 */ /* 0x000fc800078e0a03 */
[----:B------:R-:W-:Y:S01]  /*7070*/  @!P0 IMAD.MOV.U32 R3, RZ, RZ, R4 ;  /* 0x000000ffff038224 */ /* 0x000fe200078e0004 */
[----:B0-----:R-:W-:-:S10]  /*7080*/  DMUL R10, R12, UR4 ;  /* 0x000000040c0a7c28 */ /* 0x001fd40008000000 */
[----:B------:R-:W0:Y:S02]  /*7090*/  F2F.F32.F64 R10, R10 ;  /* 0x0000000a000a7310 */ /* 0x000e240000301000 */
[----:B0-----:R-:W-:-:S07]  /*70a0*/  FSEL R12, -R10, R10, !P1 ;  /* 0x0000000a0a0c7208 */ /* 0x001fce0004800100 */
.L_x_85:
[----:B------:R-:W-:Y:S05]  /*70b0*/  BSYNC.RECONVERGENT B0 ;  /* 0x0000000000007941 */ /* 0x000fea0003800200 */
.L_x_84:
[----:B------:R-:W-:Y:S01]  /*70c0*/  MOV R4, 0x3c190000 ;  /* 0x3c19000000047802 */ /* 0x000fe20000000f00 */
[C---:B------:R-:W-:Y:S01]  /*70d0*/  FMUL R7, R12.reuse, R12 ;  /* 0x0000000c0c077220 */ /* 0x040fe20000400000 */
[----:B------:R-:W0:Y:S01]  /*70e0*/  MUFU.RCP R11, R2 ;  /* 0x00000002000b7308 */ /* 0x000e220000001000 */
[----:B------:R-:W-:Y:S01]  /*70f0*/  FSETP.NEU.AND P0, PT, |R12|, 0.00049096695147454738617, PT ;  /* 0x3a00b43c0c00780b */ /* 0x000fe20003f0d200 */
[----:B------:R-:W-:Y:S01]  /*7100*/  BSSY.RECONVERGENT B3, `(.L_x_87) ;  /* 0x0000017000037945 */ /* 0x000fe20003800200 */
[----:B------:R-:W-:Y:S01]  /*7110*/  FFMA R4, R7, R4, 0.003265380859375 ;  /* 0x3b56000007047423 */ /* 0x000fe20000000004 */
[----:B------:R-:W-:-:S03]  /*7120*/  LOP3.LUT R3, R3, 0x1, RZ, 0xc0, !PT ;  /* 0x0000000103037812 */ /* 0x000fc600078ec0ff */
[----:B------:R-:W-:Y:S01]  /*7130*/  FFMA R4, R7, R4, 0.0242919921875 ;  /* 0x3cc7000007047423 */ /* 0x000fe20000000004 */
[----:B------:R-:W-:-:S03]  /*7140*/  ISETP.NE.U32.AND P1, PT, R3, 0x1, PT ;  /* 0x000000010300780c */ /* 0x000fc60003f25070 */
        /* <DEDUP_REMOVED lines=18> */
.L_x_88:
[----:B------:R-:W-:Y:S05]  /*7270*/  BSYNC.RECONVERGENT B3 ;  /* 0x0000000000037941 */ /* 0x000fea0003800200 */
.L_x_87:
        /* <DEDUP_REMOVED lines=39> */
.L_x_91:
        /* <DEDUP_REMOVED lines=44> */
.L_x_90:
[----:B------:R-:W-:Y:S05]  /*77b0*/  BSYNC.RECONVERGENT B0 ;  /* 0x0000000000007941 */ /* 0x000fea0003800200 */
.L_x_89:
        /* <DEDUP_REMOVED lines=12> */
[----:B0-----:R-:W-:Y:S01]  /*7880*/  UIADD3 UR5, UPT, UPT, UR4, -0x1, URZ ;  /* 0xffffffff04057890 */ /* 0x001fe2000fffe0ff */
[----:B-1----:R-:W-:Y:S01]  /*7890*/  DADD R10, R12, 1 ;  /* 0x3ff000000c0a7429 */ /* 0x002fe20000000000 */
[----:B------:R-:W0:Y:S01]  /*78a0*/  I2F.F64 R16, UR4 ;  /* 0x0000000400107d12 */ /* 0x000e220008201c00 */
[C---:B------:R-:W-:Y:S01]  /*78b0*/  FFMA R3, R2.reuse, R3, 0.33333230018615722656 ;  /* 0x3eaaaa8802037423 */ /* 0x040fe20000000003 */
[----:B------:R-:W-:-:S04]  /*78c0*/  FMUL R2, R2, R4 ;  /* 0x0000000402027220 */ /* 0x000fc80000400000 */
        /* <DEDUP_REMOVED lines=10> */
[----:B------:R0:W1:Y:S05]  /*7970*/  F2F.F32.F64 R4, R2 ;  /* 0x0000000200047310 */ /* 0x00006a0000301000 */
.L_x_37:
[----:B------:R-:W-:Y:S05]  /*7980*/  BSYNC.RECONVERGENT B2 ;  /* 0x0000000000027941 */ /* 0x000fea0003800200 */
.L_x_25:
[----:B------:R-:W5:Y:S01]  /*7990*/  LDCU UR4, c[0x0][0x3c0] ;  /* 0x00007800ff0477ac */ /* 0x000f620008000800 */
[----:B------:R-:W-:Y:S01]  /*79a0*/  FSETP.NEU.AND P2, PT, R9, 1, PT ;  /* 0x3f8000000900780b */ /* 0x000fe20003f4d000 */
[----:B------:R-:W-:Y:S01]  /*79b0*/  BSSY.RECONVERGENT B0, `(.L_x_92) ;  /* 0x0000047000007945 */ /* 0x000fe20003800200 */
[----:B-----5:R-:W-:-:S06]  /*79c0*/  UIADD3 UR5, UPT, UPT, UR4, -0x1, URZ ;  /* 0xffffffff04057890 */ /* 0x020fcc000fffe0ff */
[----:B0-2-4-:R-:W-:-:S04]  /*79d0*/  I2FP.F32.S32 R3, UR5 ;  /* 0x0000000500037c45 */ /* 0x015fc80008201400 */
[-C--:B-1-3--:R-:W-:Y:S02]  /*79e0*/  FSETP.GT.AND P0, PT, R4, R3.reuse, PT ;  /* 0x000000030400720b */ /* 0x08afe40003f04000 */
[----:B------:R-:W-:Y:S02]  /*79f0*/  FSETP.GT.AND P1, PT, R0, R3, PT ;  /* 0x000000030000720b */ /* 0x000fe40003f24000 */
[C---:B------:R-:W-:Y:S02]  /*7a00*/  FSEL R4, R3.reuse, R4, P0 ;  /* 0x0000000403047208 */ /* 0x040fe40000000000 */
[----:B------:R-:W-:Y:S01]  /*7a10*/  FSEL R8, R3, R0, P1 ;  /* 0x0000000003087208 */ /* 0x000fe20000800000 */
[----:B------:R-:W-:Y:S08]  /*7a20*/  @P2 BRA `(.L_x_93) ;  /* 0x0000000000242947 */ /* 0x000ff00003800000 */
[----:B------:R-:W0:Y:S01]  /*7a30*/  LDC.64 R2, c[0x0][0x380] ;  /* 0x0000e000ff027b82 */ /* 0x000e220000000a00 */
[----:B------:R-:W-:Y:S08]  /*7a40*/  F2I.TRUNC.NTZ R0, R4 ;  /* 0x0000000400007305 */ /* 0x000ff0000020f100 */
[----:B------:R-:W1:Y:S02]  /*7a50*/  F2I.TRUNC.NTZ R7, R8 ;  /* 0x0000000800077305 */ /* 0x000e64000020f100 */
[----:B-1----:R-:W-:-:S04]  /*7a60*/  IMAD R7, R0, UR4, R7 ;  /* 0x0000000400077c24 */ /* 0x002fc8000f8e0207 */
[----:B0-----:R-:W-:-:S05]  /*7a70*/  IMAD.WIDE R2, R7, 0x3, R2 ;  /* 0x0000000307027825 */ /* 0x001fca00078e0202 */
[----:B------:R0:W5:Y:S04]  /*7a80*/  LDG.E.U8 R7, desc[UR6][R2.64] ;  /* 0x0000000602077981 */ /* 0x000168000c1e1100 */
[----:B------:R0:W5:Y:S04]  /*7a90*/  LDG.E.U8 R9, desc[UR6][R2.64+0x1] ;  /* 0x0000010602097981 */ /* 0x000168000c1e1100 */
[----:B------:R0:W5:Y:S01]  /*7aa0*/  LDG.E.U8 R11, desc[UR6][R2.64+0x2] ;  /* 0x00000206020b7981 */ /* 0x000162000c1e1100 */
[----:B------:R-:W-:Y:S05]  /*7ab0*/  BRA `(.L_x_94) ;  /* 0x0000000000d87947 */ /* 0x000fea0003800000 */
.L_x_93:
[----:B------:R-:W-:-:S13]  /*7ac0*/  FSETP.NEU.AND P0, PT, R9, 2, PT ;  /* 0x400000000900780b */ /* 0x000fda0003f0d000 */
[----:B------:R-:W-:Y:S05]  /*7ad0*/  @P0 BRA `(.L_x_95) ;  /* 0x0000000000240947 */ /* 0x000fea0003800000 */
        /* <DEDUP_REMOVED lines=9> */
.L_x_95:
        /* <DEDUP_REMOVED lines=11> */
.L_x_96:
        /* <DEDUP_REMOVED lines=11> */
.L_x_97:
        /* <DEDUP_REMOVED lines=11> */
.L_x_98:
        /* <DEDUP_REMOVED lines=9> */
[----:B------:R2:W5:Y:S02]  /*7e10*/  LDG.E.U8 R11, desc[UR6][R2.64+0x2] ;  /* 0x00000206020b7981 */ /* 0x000564000c1e1100 */
.L_x_94:
[----:B------:R-:W-:Y:S05]  /*7e20*/  BSYNC.RECONVERGENT B0 ;  /* 0x0000000000007941 */ /* 0x000fea0003800200 */
.L_x_92:
[----:B01234-:R-:W0:Y:S01]  /*7e30*/  LDC.64 R2, c[0x0][0x3b0] ;  /* 0x0000ec00ff027b82 */ /* 0x01fe220000000a00 */
[----:B------:R-:W1:Y:S02]  /*7e40*/  LDCU UR5, c[0x0][0x3bc] ;  /* 0x00007780ff0577ac */ /* 0x000e640008000800 */
[----:B-1----:R-:W-:-:S04]  /*7e50*/  IMAD R5, R5, UR5, R6 ;  /* 0x0000000505057c24 */ /* 0x002fc8000f8e0206 */
[----:B0-----:R-:W-:-:S05]  /*7e60*/  IMAD.WIDE R2, R5, 0x3, R2 ;  /* 0x0000000305027825 */ /* 0x001fca00078e0202 */
[----:B-----5:R-:W-:Y:S04]  /*7e70*/  STG.E.U8 desc[UR6][R2.64], R7 ;  /* 0x0000000702007986 */ /* 0x020fe8000c101106 */
[----:B------:R-:W-:Y:S04]  /*7e80*/  STG.E.U8 desc[UR6][R2.64+0x1], R9 ;  /* 0x0000010902007986 */ /* 0x000fe8000c101106 */
[----:B------:R-:W-:Y:S01]  /*7e90*/  STG.E.U8 desc[UR6][R2.64+0x2], R11 ;  /* 0x0000020b02007986 */ /* 0x000fe2000c101106 */
[----:B------:R-:W-:Y:S05]  /*7ea0*/  EXIT ;  /* 0x000000000000794d */ /* 0x000fea0003800000 */
        .weak           $__internal_0_$__cuda_sm3x_div_rn_noftz_f32_slowpath
        .type           $__internal_0_$__cuda_sm3x_div_rn_noftz_f32_slowpath,@function
        .size           $__internal_0_$__cuda_sm3x_div_rn_noftz_f32_slowpath,(.L_x_111 - $__internal_0_$__cuda_sm3x_div_rn_noftz_f32_slowpath)
$__internal_0_$__cuda_sm3x_div_rn_noftz_f32_slowpath:
[----:B------:R-:W-:Y:S01]  /*7eb0*/  SHF.R.U32.HI R11, RZ, 0x17, R7 ;  /* 0x00000017ff0b7819 */ /* 0x000fe20000011607 */
[----:B------:R-:W-:Y:S01]  /*7ec0*/  BSSY.RECONVERGENT B0, `(.L_x_99) ;  /* 0x0000062000007945 */ /* 0x000fe20003800200 */
[----:B------:R-:W-:Y:S02]  /*7ed0*/  SHF.R.U32.HI R14, RZ, 0x17, R4 ;  /* 0x00000017ff0e7819 */ /* 0x000fe40000011604 */
[----:B------:R-:W-:Y:S02]  /*7ee0*/  LOP3.LUT R11, R11, 0xff, RZ, 0xc0, !PT ;  /* 0x000000ff0b0b7812 */ /* 0x000fe400078ec0ff */
[----:B------:R-:W-:-:S03]  /*7ef0*/  LOP3.LUT R14, R14, 0xff, RZ, 0xc0, !PT ;  /* 0x000000ff0e0e7812 */ /* 0x000fc600078ec0ff */
[----:B------:R-:W-:Y:S02]  /*7f00*/  VIADD R16, R11, 0xffffffff ;  /* 0xffffffff0b107836 */ /* 0x000fe40000000000 */
[----:B------:R-:W-:-:S03]  /*7f10*/  VIADD R15, R14, 0xffffffff ;  /* 0xffffffff0e0f7836 */ /* 0x000fc60000000000 */
[----:B------:R-:W-:-:S04]  /*7f20*/  ISETP.GT.U32.AND P0, PT, R16, 0xfd, PT ;  /* 0x000000fd1000780c */ /* 0x000fc80003f04070 */
[----:B------:R-:W-:-:S13]  /*7f30*/  ISETP.GT.U32.OR P0, PT, R15, 0xfd, P0 ;  /* 0x000000fd0f00780c */ /* 0x000fda0000704470 */
[----:B------:R-:W-:Y:S01]  /*7f40*/  @!P0 MOV R13, RZ ;  /* 0x000000ff000d8202 */ /* 0x000fe20000000f00 */
[----:B------:R-:W-:Y:S06]  /*7f50*/  @!P0 BRA `(.L_x_100) ;  /* 0x00000000005c8947 */ /* 0x000fec0003800000 */
[----:B------:R-:W-:Y:S02]  /*7f60*/  FSETP.GTU.FTZ.AND P0, PT, |R4|, +INF , PT ;  /* 0x7f8000000400780b */ /* 0x000fe40003f1c200 */
[----:B------:R-:W-:-:S04]  /*7f70*/  FSETP.GTU.FTZ.AND P1, PT, |R7|, +INF , PT ;  /* 0x7f8000000700780b */ /* 0x000fc80003f3c200 */
[----:B------:R-:W-:-:S13]  /*7f80*/  PLOP3.LUT P0, PT, P0, P1, PT, 0xf8, 0x8f ;  /* 0x00000000008f781c */ /* 0x000fda0000703f70 */
[----:B------:R-:W-:Y:S05]  /*7f90*/  @P0 BRA `(.L_x_101) ;  /* 0x00000004004c0947 */ /* 0x000fea0003800000 */
[----:B------:R-:W-:-:S13]  /*7fa0*/  LOP3.LUT P0, RZ, R7, 0x7fffffff, R4, 0xc8, !PT ;  /* 0x7fffffff07ff7812 */ /* 0x000fda000780c804 */
[----:B------:R-:W-:Y:S05]  /*7fb0*/  @!P0 BRA `(.L_x_102) ;  /* 0x00000004003c8947 */ /* 0x000fea0003800000 */
[C---:B------:R-:W-:Y:S02]  /*7fc0*/  FSETP.NEU.FTZ.AND P2, PT, |R4|.reuse, +INF , PT ;  /* 0x7f8000000400780b */ /* 0x040fe40003f5d200 */
[----:B------:R-:W-:Y:S02]  /*7fd0*/  FSETP.NEU.FTZ.AND P1, PT, |R7|, +INF , PT ;  /* 0x7f8000000700780b */ /* 0x000fe40003f3d200 */
[----:B------:R-:W-:-:S11]  /*7fe0*/  FSETP.NEU.FTZ.AND P0, PT, |R4|, +INF , PT ;  /* 0x7f8000000400780b */ /* 0x000fd60003f1d200 */
[----:B------:R-:W-:Y:S05]  /*7ff0*/  @!P1 BRA !P2, `(.L_x_102) ;  /* 0x00000004002c9947 */ /* 0x000fea0005000000 */
[----:B------:R-:W-:-:S04]  /*8000*/  LOP3.LUT P2, RZ, R4, 0x7fffffff, RZ, 0xc0, !PT ;  /* 0x7fffffff04ff7812 */ /* 0x000fc8000784c0ff */
[----:B------:R-:W-:-:S13]  /*8010*/  PLOP3.LUT P1, PT, P1, P2, PT, 0x2f, 0xf2 ;  /* 0x0000000000f2781c */ /* 0x000fda0000f24577 */
[----:B------:R-:W-:Y:S05]  /*8020*/  @P1 BRA `(.L_x_103) ;  /* 0x0000000400181947 */ /* 0x000fea0003800000 */
[----:B------:R-:W-:-:S04]  /*8030*/  LOP3.LUT P1, RZ, R7, 0x7fffffff, RZ, 0xc0, !PT ;  /* 0x7fffffff07ff7812 */ /* 0x000fc8000782c0ff */
[----:B------:R-:W-:-:S13]  /*8040*/  PLOP3.LUT P0, PT, P0, P1, PT, 0x2f, 0xf2 ;  /* 0x0000000000f2781c */ /* 0x000fda0000702577 */
[----:B------:R-:W-:Y:S05]  /*8050*/  @P0 BRA `(.L_x_104) ;  /* 0x0000000400000947 */ /* 0x000fea0003800000 */
[----:B------:R-:W-:Y:S02]  /*8060*/  ISETP.GE.AND P0, PT, R15, RZ, PT ;  /* 0x000000ff0f00720c */ /* 0x000fe40003f06270 */
[----:B------:R-:W-:-:S11]  /*8070*/  ISETP.GE.AND P1, PT, R16, RZ, PT ;  /* 0x000000ff1000720c */ /* 0x000fd60003f26270 */
[----:B------:R-:W-:Y:S02]  /*8080*/  @P0 IMAD.MOV.U32 R13, RZ, RZ, RZ ;  /* 0x000000ffff0d0224 */ /* 0x000fe400078e00ff */
[----:B------:R-:W-:Y:S01]  /*8090*/  @!P0 FFMA R4, R4, 1.84467440737095516160e+19, RZ ;  /* 0x5f80000004048823 */ /* 0x000fe200000000ff */
[----:B------:R-:W-:Y:S02]  /*80a0*/  @!P0 IMAD.MOV.U32 R13, RZ, RZ, -0x40 ;  /* 0xffffffc0ff0d8424 */ /* 0x000fe400078e00ff */
[----:B------:R-:W-:-:S03]  /*80b0*/  @!P1 FFMA R7, R7, 1.84467440737095516160e+19, RZ ;  /* 0x5f80000007079823 */ /* 0x000fc600000000ff */
[----:B------:R-:W-:-:S07]  /*80c0*/  @!P1 IADD3 R13, PT, PT, R13, 0x40, RZ ;  /* 0x000000400d0d9810 */ /* 0x000fce0007ffe0ff */
.L_x_100:
[----:B------:R-:W-:Y:S01]  /*80d0*/  LEA R16, R11, 0xc0800000, 0x17 ;  /* 0xc08000000b107811 */ /* 0x000fe200078eb8ff */
[----:B------:R-:W-:Y:S01]  /*80e0*/  VIADD R15, R14, 0xffffff81 ;  /* 0xffffff810e0f7836 */ /* 0x000fe20000000000 */
[----:B------:R-:W-:Y:S03]  /*80f0*/  BSSY.RECONVERGENT B1, `(.L_x_105) ;  /* 0x0000035000017945 */ /* 0x000fe60003800200 */
[----:B------:R-:W-:Y:S02]  /*8100*/  IMAD.IADD R16, R7, 0x1, -R16 ;  /* 0x0000000107107824 */ /* 0x000fe400078e0a10 */
[C---:B------:R-:W-:Y:S02]  /*8110*/  IMAD R4, R15.reuse, -0x800000, R4 ;  /* 0xff8000000f047824 */ /* 0x040fe400078e0204 */
[----:B------:R0:W1:Y:S01]  /*8120*/  MUFU.RCP R18, R16 ;  /* 0x0000001000127308 */ /* 0x0000620000001000 */
[----:B------:R-:W-:Y:S01]  /*8130*/  FADD.FTZ R17, -R16, -RZ ;  /* 0x800000ff10117221 */ /* 0x000fe20000010100 */
[----:B0-----:R-:W-:-:S04]  /*8140*/  IADD3 R16, PT, PT, R15, 0x7f, -R11 ;  /* 0x0000007f0f107810 */ /* 0x001fc80007ffe80b */
[----:B------:R-:W-:Y:S01]  /*8150*/  IADD3 R16, PT, PT, R16, R13, RZ ;  /* 0x0000000d10107210 */ /* 0x000fe20007ffe0ff */
[----:B-1----:R-:W-:-:S04]  /*8160*/  FFMA R7, R18, R17, 1 ;  /* 0x3f80000012077423 */ /* 0x002fc80000000011 */
[----:B------:R-:W-:-:S04]  /*8170*/  FFMA R7, R18, R7, R18 ;  /* 0x0000000712077223 */ /* 0x000fc80000000012 */
[----:B------:R-:W-:-:S04]  /*8180*/  FFMA R14, R4, R7, RZ ;  /* 0x00000007040e7223 */ /* 0x000fc800000000ff */
[----:B------:R-:W-:-:S04]  /*8190*/  FFMA R18, R17, R14, R4 ;  /* 0x0000000e11127223 */ /* 0x000fc80000000004 */
[----:B------:R-:W-:-:S04]  /*81a0*/  FFMA R14, R7, R18, R14 ;  /* 0x00000012070e7223 */ /* 0x000fc8000000000e */
[----:B------:R-:W-:-:S04]  /*81b0*/  FFMA R17, R17, R14, R4 ;  /* 0x0000000e11117223 */ /* 0x000fc80000000004 */
[----:B------:R-:W-:-:S05]  /*81c0*/  FFMA R4, R7, R17, R14 ;  /* 0x0000001107047223 */ /* 0x000fca000000000e */
[----:B------:R-:W-:-:S04]  /*81d0*/  SHF.R.U32.HI R11, RZ, 0x17, R4 ;  /* 0x00000017ff0b7819 */ /* 0x000fc80000011604 */
[----:B------:R-:W-:-:S05]  /*81e0*/  LOP3.LUT R11, R11, 0xff, RZ, 0xc0, !PT ;  /* 0x000000ff0b0b7812 */ /* 0x000fca00078ec0ff */
[----:B------:R-:W-:-:S04]  /*81f0*/  IMAD.IADD R11, R11, 0x1, R16 ;  /* 0x000000010b0b7824 */ /* 0x000fc800078e0210 */
[----:B------:R-:W-:-:S05]  /*8200*/  VIADD R13, R11, 0xffffffff ;  /* 0xffffffff0b0d7836 */ /* 0x000fca0000000000 */
[----:B------:R-:W-:-:S13]  /*8210*/  ISETP.GE.U32.AND P0, PT, R13, 0xfe, PT ;  /* 0x000000fe0d00780c */ /* 0x000fda0003f06070 */
[----:B------:R-:W-:Y:S05]  /*8220*/  @!P0 BRA `(.L_x_106) ;  /* 0x0000000000808947 */ /* 0x000fea0003800000 */
[----:B------:R-:W-:-:S13]  /*8230*/  ISETP.GT.AND P0, PT, R11, 0xfe, PT ;  /* 0x000000fe0b00780c */ /* 0x000fda0003f04270 */
[----:B------:R-:W-:Y:S05]  /*8240*/  @P0 BRA `(.L_x_107) ;  /* 0x00000000006c0947 */ /* 0x000fea0003800000 */
[----:B------:R-:W-:-:S13]  /*8250*/  ISETP.GE.AND P0, PT, R11, 0x1, PT ;  /* 0x000000010b00780c */ /* 0x000fda0003f06270 */
[----:B------:R-:W-:Y:S05]  /*8260*/  @P0 BRA `(.L_x_108) ;  /* 0x0000000000740947 */ /* 0x000fea0003800000 */
[----:B------:R-:W-:Y:S02]  /*8270*/  ISETP.GE.AND P0, PT, R11, -0x18, PT ;  /* 0xffffffe80b00780c */ /* 0x000fe40003f06270 */
[----:B------:R-:W-:-:S11]  /*8280*/  LOP3.LUT R4, R4, 0x80000000, RZ, 0xc0, !PT ;  /* 0x8000000004047812 */ /* 0x000fd600078ec0ff */
[----:B------:R-:W-:Y:S05]  /*8290*/  @!P0 BRA `(.L_x_108) ;  /* 0x0000000000688947 */ /* 0x000fea0003800000 */
[-CC-:B------:R-:W-:Y:S01]  /*82a0*/  FFMA.RZ R13, R7, R17.reuse, R14.reuse ;  /* 0x00000011070d7223 */ /* 0x180fe2000000c00e */
[C---:B------:R-:W-:Y:S02]  /*82b0*/  IADD3 R16, PT, PT, R11.reuse, 0x20, RZ ;  /* 0x000000200b107810 */ /* 0x040fe40007ffe0ff */
[----:B------:R-:W-:Y:S02]  /*82c0*/  ISETP.NE.AND P2, PT, R11, RZ, PT ;  /* 0x000000ff0b00720c */ /* 0x000fe40003f45270 */
[----:B------:R-:W-:Y:S01]  /*82d0*/  LOP3.LUT R15, R13, 0x7fffff, RZ, 0xc0, !PT ;  /* 0x007fffff0d0f7812 */ /* 0x000fe200078ec0ff */
[CCC-:B------:R-:W-:Y:S01]  /*82e0*/  FFMA.RP R13, R7.reuse, R17.reuse, R14.reuse ;  /* 0x00000011070d7223 */ /* 0x1c0fe2000000800e */
[----:B------:R-:W-:Y:S01]  /*82f0*/  FFMA.RM R14, R7, R17, R14 ;  /* 0x00000011070e7223 */ /* 0x000fe2000000400e */
[----:B------:R-:W-:Y:S01]  /*8300*/  ISETP.NE.AND P1, PT, R11, RZ, PT ;  /* 0x000000ff0b00720c */ /* 0x000fe20003f25270 */
[----:B------:R-:W-:Y:S01]  /*8310*/  IMAD.MOV R11, RZ, RZ, -R11 ;  /* 0x000000ffff0b7224 */ /* 0x000fe200078e0a0b */
[----:B------:R-:W-:-:S02]  /*8320*/  LOP3.LUT R15, R15, 0x800000, RZ, 0xfc, !PT ;  /* 0x008000000f0f7812 */ /* 0x000fc400078efcff */
[----:B------:R-:W-:Y:S02]  /*8330*/  FSETP.NEU.FTZ.AND P0, PT, R13, R14, PT ;  /* 0x0000000e0d00720b */ /* 0x000fe40003f1d000 */
[----:B------:R-:W-:Y:S02]  /*8340*/  SHF.L.U32 R16, R15, R16, RZ ;  /* 0x000000100f107219 */ /* 0x000fe400000006ff */
[----:B------:R-:W-:Y:S02]  /*8350*/  SEL R14, R11, RZ, P2 ;  /* 0x000000ff0b0e7207 */ /* 0x000fe40001000000 */
[----:B------:R-:W-:Y:S02]  /*8360*/  ISETP.NE.AND P1, PT, R16, RZ, P1 ;  /* 0x000000ff1000720c */ /* 0x000fe40000f25270 */
[----:B------:R-:W-:Y:S02]  /*8370*/  SHF.R.U32.HI R14, RZ, R14, R15 ;  /* 0x0000000eff0e7219 */ /* 0x000fe4000001160f */
[----:B------:R-:W-:-:S02]  /*8380*/  PLOP3.LUT P0, PT, P0, P1, PT, 0xf8, 0x8f ;  /* 0x00000000008f781c */ /* 0x000fc40000703f70 */
[----:B------:R-:W-:Y:S02]  /*8390*/  SHF.R.U32.HI R16, RZ, 0x1, R14 ;  /* 0x00000001ff107819 */ /* 0x000fe4000001160e */
[----:B------:R-:W-:-:S04]  /*83a0*/  SEL R7, RZ, 0x1, !P0 ;  /* 0x00000001ff077807 */ /* 0x000fc80004000000 */
[----:B------:R-:W-:-:S04]  /*83b0*/  LOP3.LUT R7, R7, 0x1, R16, 0xf8, !PT ;  /* 0x0000000107077812 */ /* 0x000fc800078ef810 */
[----:B------:R-:W-:-:S05]  /*83c0*/  LOP3.LUT R7, R7, R14, RZ, 0xc0, !PT ;  /* 0x0000000e07077212 */ /* 0x000fca00078ec0ff */
[----:B------:R-:W-:-:S05]  /*83d0*/  IMAD.IADD R7, R16, 0x1, R7 ;  /* 0x0000000110077824 */ /* 0x000fca00078e0207 */
[----:B------:R-:W-:Y:S01]  /*83e0*/  LOP3.LUT R4, R7, R4, RZ, 0xfc, !PT ;  /* 0x0000000407047212 */ /* 0x000fe200078efcff */
[----:B------:R-:W-:Y:S06]  /*83f0*/  BRA `(.L_x_108) ;  /* 0x0000000000107947 */ /* 0x000fec0003800000 */
.L_x_107:
[----:B------:R-:W-:-:S04]  /*8400*/  LOP3.LUT R4, R4, 0x80000000, RZ, 0xc0, !PT ;  /* 0x8000000004047812 */ /* 0x000fc800078ec0ff */
[----:B------:R-:W-:Y:S01]  /*8410*/  LOP3.LUT R4, R4, 0x7f800000, RZ, 0xfc, !PT ;  /* 0x7f80000004047812 */ /* 0x000fe200078efcff */
[----:B------:R-:W-:Y:S06]  /*8420*/  BRA `(.L_x_108) ;  /* 0x0000000000047947 */ /* 0x000fec0003800000 */
.L_x_106:
[----:B------:R-:W-:-:S07]  /*8430*/  LEA R4, R16, R4, 0x17 ;  /* 0x0000000410047211 */ /* 0x000fce00078eb8ff */
.L_x_108:
[----:B------:R-:W-:Y:S05]  /*8440*/  BSYNC.RECONVERGENT B1 ;  /* 0x0000000000017941 */ /* 0x000fea0003800200 */
.L_x_105:
[----:B------:R-:W-:Y:S05]  /*8450*/  BRA `(.L_x_109) ;  /* 0x0000000000207947 */ /* 0x000fea0003800000 */
.L_x_104:
[----:B------:R-:W-:-:S04]  /*8460*/  LOP3.LUT R4, R7, 0x80000000, R4, 0x48, !PT ;  /* 0x8000000007047812 */ /* 0x000fc800078e4804 */
[----:B------:R-:W-:Y:S01]  /*8470*/  LOP3.LUT R4, R4, 0x7f800000, RZ, 0xfc, !PT ;  /* 0x7f80000004047812 */ /* 0x000fe200078efcff */
[----:B------:R-:W-:Y:S06]  /*8480*/  BRA `(.L_x_109) ;  /* 0x0000000000147947 */ /* 0x000fec0003800000 */
.L_x_103:
[----:B------:R-:W-:Y:S01]  /*8490*/  LOP3.LUT R4, R7, 0x80000000, R4, 0x48, !PT ;  /* 0x8000000007047812 */ /* 0x000fe200078e4804 */
[----:B------:R-:W-:Y:S06]  /*84a0*/  BRA `(.L_x_109) ;  /* 0x00000000000c7947 */ /* 0x000fec0003800000 */
.L_x_102:
[----:B------:R-:W0:Y:S01]  /*84b0*/  MUFU.RSQ R4, -QNAN ;  /* 0xffc0000000047908 */ /* 0x000e220000001400 */
[----:B------:R-:W-:Y:S05]  /*84c0*/  BRA `(.L_x_109) ;  /* 0x0000000000047947 */ /* 0x000fea0003800000 */
.L_x_101:
[----:B------:R-:W-:-:S07]  /*84d0*/  FADD.FTZ R4, R4, R7 ;  /* 0x0000000704047221 */ /* 0x000fce0000010000 */
.L_x_109:
[----:B------:R-:W-:Y:S05]  /*84e0*/  BSYNC.RECONVERGENT B0 ;  /* 0x0000000000007941 */ /* 0x000fea0003800200 */
.L_x_99:
[----:B------:R-:W-:-:S04]  /*84f0*/  IMAD.MOV.U32 R11, RZ, RZ, 0x0 ;  /* 0x00000000ff0b7424 */ /* 0x000fc800078e00ff */
[----:B0-----:R-:W-:Y:S05]  /*8500*/  RET.REL.NODEC R10 `(cube2equi) ;  /* 0xffffff780abc7950 */ /* 0x001fea0003c3ffff */
.L_x_110:
[----:B------:R-:W-:-:S00]  /*8510*/  BRA `(.L_x_110) ;  /* 0xfffffffc00fc7947 */ /* 0x000fc0000383ffff */
[----:B------:R-:W-:-:S00]  /*8520*/  NOP ;  /* 0x0000000000007918 */ /* 0x000fc00000000000 */
        /* <DEDUP_REMOVED lines=13> */
.L_x_111:


//--------------------- .nv.global.init           --------------------------
	.section	.nv.global.init,"aw",@progbits
	.align	4
.nv.global.init:
	.type		__cudart_i2opi_f,@object
	.size		__cudart_i2opi_f,(.L_0 - __cudart_i2opi_f)
__cudart_i2opi_f:
        /*0000*/ 	.byte	0x41, 0x90, 0x43, 0x3c, 0x99, 0x95, 0x62, 0xdb, 0xc0, 0xdd, 0x34, 0xf5, 0xd1, 0x57, 0x27, 0xfc
        /*0010*/ 	.byte	0x29, 0x15, 0x44, 0x4e, 0x6e, 0x83, 0xf9, 0xa2
.L_0:


//--------------------- .nv.shared.reserved.0     --------------------------
	.section	.nv.shared.reserved.0,"aw",@nobits
	.weak		__nv_reservedSMEM_offset_0_alias
	.size		__nv_reservedSMEM_offset_0_alias, 0, 64
	.other		__nv_reservedSMEM_offset_0_alias,@"STO_CUDA_RESERVED_SHARED STV_DEFAULT"
__nv_reservedSMEM_offset_0_alias:
	.zero		0
	.zero		64


//--------------------- .nv.constant0.cube2equi   --------------------------
	.section	.nv.constant0.cube2equi,"a",@progbits
	.sectionflags	@""
	.align	4
.nv.constant0.cube2equi:
	.zero		964


//--------------------- SYMBOLS --------------------------

	.type		.nv.reservedSmem.offset0,@object
	.size		.nv.reservedSmem.offset0,0x4
